//
// Generated by NVIDIA NVVM Compiler
//
// Compiler Build ID: CL-36424714
// Cuda compilation tools, release 13.0, V13.0.88
// Based on NVVM 20.0.0
//

.version 9.0
.target sm_100
.address_size 64

	// .globl	_Z5Trim1P5Graph
.extern .func  (.param .b32 func_retval0) vprintf
(
	.param .b64 vprintf_param_0,
	.param .b64 vprintf_param_1
)
;
.global .align 1 .b8 $str[16] = {10, 78, 111, 100, 101, 115, 91, 37, 100, 93, 32, 61, 32, 37, 100};
.global .align 1 .b8 $str$1[8] = {10, 69, 100, 103, 101, 115, 58};
.global .align 1 .b8 $str$2[4] = {37, 100, 32};
.global .align 1 .b8 $str$3[2] = {10};
.global .align 1 .b8 $str$4[25] = {10, 73, 110, 118, 101, 114, 116, 101, 100, 95, 78, 111, 100, 101, 115, 91, 37, 100, 93, 32, 61, 32, 37, 100};
.global .align 1 .b8 $str$5[17] = {10, 73, 110, 118, 101, 114, 116, 101, 100, 95, 69, 100, 103, 101, 115, 58};

.visible .entry _Z5Trim1P5Graph(
	.param .u64 .ptr .align 1 _Z5Trim1P5Graph_param_0
)
{
	.reg .pred 	%p<74>;
	.reg .b32 	%r<273>;
	.reg .b64 	%rd<105>;

	ld.param.u64 	%rd12, [_Z5Trim1P5Graph_param_0];
	cvta.to.global.u64 	%rd1, %rd12;
	mov.u32 	%r87, %ctaid.x;
	mov.u32 	%r88, %ntid.x;
	mov.u32 	%r89, %tid.x;
	mad.lo.s32 	%r1, %r87, %r88, %r89;
	ld.global.u32 	%r2, [%rd1];
	setp.ge.s32 	%p1, %r1, %r2;
	@%p1 bra 	$L__BB0_47;
	ld.global.u64 	%rd13, [%rd1+40];
	cvta.to.global.u64 	%rd2, %rd13;
	mul.wide.s32 	%rd14, %r1, 4;
	add.s64 	%rd3, %rd2, %rd14;
	ld.global.u32 	%r90, [%rd3];
	setp.ne.s32 	%p2, %r90, 0;
	@%p2 bra 	$L__BB0_47;
	ld.global.u64 	%rd15, [%rd1+24];
	cvta.to.global.u64 	%rd4, %rd15;
	add.s64 	%rd17, %rd4, %rd14;
	ld.global.u32 	%r244, [%rd17];
	setp.eq.s32 	%p3, %r244, -1;
	@%p3 bra 	$L__BB0_23;
	add.s32 	%r91, %r1, 1;
	max.s32 	%r4, %r2, %r91;
	mov.u32 	%r235, %r1;
$L__BB0_4:
	add.s32 	%r237, %r235, 1;
	setp.lt.s32 	%p4, %r237, %r2;
	@%p4 bra 	$L__BB0_6;
	mul.wide.s32 	%rd18, %r4, 4;
	add.s64 	%rd19, %rd4, %rd18;
	ld.global.u32 	%r238, [%rd19];
	mov.u32 	%r237, %r4;
	bra.uni 	$L__BB0_7;
$L__BB0_6:
	mul.wide.s32 	%rd20, %r235, 4;
	add.s64 	%rd21, %rd4, %rd20;
	ld.global.u32 	%r238, [%rd21+4];
	setp.eq.s32 	%p5, %r238, -1;
	mov.u32 	%r235, %r237;
	@%p5 bra 	$L__BB0_4;
$L__BB0_7:
	setp.ne.s32 	%p6, %r237, %r2;
	@%p6 bra 	$L__BB0_9;
	ld.global.u32 	%r238, [%rd1+4];
$L__BB0_9:
	setp.ge.s32 	%p7, %r244, %r238;
	@%p7 bra 	$L__BB0_23;
	ld.global.u64 	%rd22, [%rd1+16];
	cvta.to.global.u64 	%rd5, %rd22;
	sub.s32 	%r13, %r238, %r244;
	and.b32  	%r14, %r13, 15;
	sub.s32 	%r94, %r244, %r238;
	setp.gt.u32 	%p8, %r94, -16;
	mov.b32 	%r254, 0;
	@%p8 bra 	$L__BB0_13;
	and.b32  	%r15, %r13, -16;
	mov.b32 	%r254, 0;
	mov.u32 	%r241, %r254;
$L__BB0_12:
	.pragma "nounroll";
	mul.wide.s32 	%rd23, %r244, 4;
	add.s64 	%rd24, %rd5, %rd23;
	ld.global.u32 	%r96, [%rd24];
	mul.wide.s32 	%rd25, %r96, 4;
	add.s64 	%rd26, %rd2, %rd25;
	ld.global.u32 	%r97, [%rd26];
	setp.eq.s32 	%p9, %r97, 0;
	selp.u32 	%r98, 1, 0, %p9;
	add.s32 	%r99, %r254, %r98;
	ld.global.u32 	%r100, [%rd24+4];
	mul.wide.s32 	%rd27, %r100, 4;
	add.s64 	%rd28, %rd2, %rd27;
	ld.global.u32 	%r101, [%rd28];
	setp.eq.s32 	%p10, %r101, 0;
	selp.u32 	%r102, 1, 0, %p10;
	add.s32 	%r103, %r99, %r102;
	ld.global.u32 	%r104, [%rd24+8];
	mul.wide.s32 	%rd29, %r104, 4;
	add.s64 	%rd30, %rd2, %rd29;
	ld.global.u32 	%r105, [%rd30];
	setp.eq.s32 	%p11, %r105, 0;
	selp.u32 	%r106, 1, 0, %p11;
	add.s32 	%r107, %r103, %r106;
	ld.global.u32 	%r108, [%rd24+12];
	mul.wide.s32 	%rd31, %r108, 4;
	add.s64 	%rd32, %rd2, %rd31;
	ld.global.u32 	%r109, [%rd32];
	setp.eq.s32 	%p12, %r109, 0;
	selp.u32 	%r110, 1, 0, %p12;
	add.s32 	%r111, %r107, %r110;
	ld.global.u32 	%r112, [%rd24+16];
	mul.wide.s32 	%rd33, %r112, 4;
	add.s64 	%rd34, %rd2, %rd33;
	ld.global.u32 	%r113, [%rd34];
	setp.eq.s32 	%p13, %r113, 0;
	selp.u32 	%r114, 1, 0, %p13;
	add.s32 	%r115, %r111, %r114;
	ld.global.u32 	%r116, [%rd24+20];
	mul.wide.s32 	%rd35, %r116, 4;
	add.s64 	%rd36, %rd2, %rd35;
	ld.global.u32 	%r117, [%rd36];
	setp.eq.s32 	%p14, %r117, 0;
	selp.u32 	%r118, 1, 0, %p14;
	add.s32 	%r119, %r115, %r118;
	ld.global.u32 	%r120, [%rd24+24];
	mul.wide.s32 	%rd37, %r120, 4;
	add.s64 	%rd38, %rd2, %rd37;
	ld.global.u32 	%r121, [%rd38];
	setp.eq.s32 	%p15, %r121, 0;
	selp.u32 	%r122, 1, 0, %p15;
	add.s32 	%r123, %r119, %r122;
	ld.global.u32 	%r124, [%rd24+28];
	mul.wide.s32 	%rd39, %r124, 4;
	add.s64 	%rd40, %rd2, %rd39;
	ld.global.u32 	%r125, [%rd40];
	setp.eq.s32 	%p16, %r125, 0;
	selp.u32 	%r126, 1, 0, %p16;
	add.s32 	%r127, %r123, %r126;
	ld.global.u32 	%r128, [%rd24+32];
	mul.wide.s32 	%rd41, %r128, 4;
	add.s64 	%rd42, %rd2, %rd41;
	ld.global.u32 	%r129, [%rd42];
	setp.eq.s32 	%p17, %r129, 0;
	selp.u32 	%r130, 1, 0, %p17;
	add.s32 	%r131, %r127, %r130;
	ld.global.u32 	%r132, [%rd24+36];
	mul.wide.s32 	%rd43, %r132, 4;
	add.s64 	%rd44, %rd2, %rd43;
	ld.global.u32 	%r133, [%rd44];
	setp.eq.s32 	%p18, %r133, 0;
	selp.u32 	%r134, 1, 0, %p18;
	add.s32 	%r135, %r131, %r134;
	ld.global.u32 	%r136, [%rd24+40];
	mul.wide.s32 	%rd45, %r136, 4;
	add.s64 	%rd46, %rd2, %rd45;
	ld.global.u32 	%r137, [%rd46];
	setp.eq.s32 	%p19, %r137, 0;
	selp.u32 	%r138, 1, 0, %p19;
	add.s32 	%r139, %r135, %r138;
	ld.global.u32 	%r140, [%rd24+44];
	mul.wide.s32 	%rd47, %r140, 4;
	add.s64 	%rd48, %rd2, %rd47;
	ld.global.u32 	%r141, [%rd48];
	setp.eq.s32 	%p20, %r141, 0;
	selp.u32 	%r142, 1, 0, %p20;
	add.s32 	%r143, %r139, %r142;
	ld.global.u32 	%r144, [%rd24+48];
	mul.wide.s32 	%rd49, %r144, 4;
	add.s64 	%rd50, %rd2, %rd49;
	ld.global.u32 	%r145, [%rd50];
	setp.eq.s32 	%p21, %r145, 0;
	selp.u32 	%r146, 1, 0, %p21;
	add.s32 	%r147, %r143, %r146;
	ld.global.u32 	%r148, [%rd24+52];
	mul.wide.s32 	%rd51, %r148, 4;
	add.s64 	%rd52, %rd2, %rd51;
	ld.global.u32 	%r149, [%rd52];
	setp.eq.s32 	%p22, %r149, 0;
	selp.u32 	%r150, 1, 0, %p22;
	add.s32 	%r151, %r147, %r150;
	ld.global.u32 	%r152, [%rd24+56];
	mul.wide.s32 	%rd53, %r152, 4;
	add.s64 	%rd54, %rd2, %rd53;
	ld.global.u32 	%r153, [%rd54];
	setp.eq.s32 	%p23, %r153, 0;
	selp.u32 	%r154, 1, 0, %p23;
	add.s32 	%r155, %r151, %r154;
	ld.global.u32 	%r156, [%rd24+60];
	mul.wide.s32 	%rd55, %r156, 4;
	add.s64 	%rd56, %rd2, %rd55;
	ld.global.u32 	%r157, [%rd56];
	setp.eq.s32 	%p24, %r157, 0;
	selp.u32 	%r158, 1, 0, %p24;
	add.s32 	%r254, %r155, %r158;
	add.s32 	%r244, %r244, 16;
	add.s32 	%r241, %r241, 16;
	setp.ne.s32 	%p25, %r241, %r15;
	@%p25 bra 	$L__BB0_12;
$L__BB0_13:
	setp.eq.s32 	%p26, %r14, 0;
	@%p26 bra 	$L__BB0_22;
	and.b32  	%r25, %r13, 7;
	setp.lt.u32 	%p27, %r14, 8;
	@%p27 bra 	$L__BB0_16;
	mul.wide.s32 	%rd57, %r244, 4;
	add.s64 	%rd58, %rd5, %rd57;
	ld.global.u32 	%r160, [%rd58];
	mul.wide.s32 	%rd59, %r160, 4;
	add.s64 	%rd60, %rd2, %rd59;
	ld.global.u32 	%r161, [%rd60];
	setp.eq.s32 	%p28, %r161, 0;
	selp.u32 	%r162, 1, 0, %p28;
	add.s32 	%r163, %r254, %r162;
	ld.global.u32 	%r164, [%rd58+4];
	mul.wide.s32 	%rd61, %r164, 4;
	add.s64 	%rd62, %rd2, %rd61;
	ld.global.u32 	%r165, [%rd62];
	setp.eq.s32 	%p29, %r165, 0;
	selp.u32 	%r166, 1, 0, %p29;
	add.s32 	%r167, %r163, %r166;
	ld.global.u32 	%r168, [%rd58+8];
	mul.wide.s32 	%rd63, %r168, 4;
	add.s64 	%rd64, %rd2, %rd63;
	ld.global.u32 	%r169, [%rd64];
	setp.eq.s32 	%p30, %r169, 0;
	selp.u32 	%r170, 1, 0, %p30;
	add.s32 	%r171, %r167, %r170;
	ld.global.u32 	%r172, [%rd58+12];
	mul.wide.s32 	%rd65, %r172, 4;
	add.s64 	%rd66, %rd2, %rd65;
	ld.global.u32 	%r173, [%rd66];
	setp.eq.s32 	%p31, %r173, 0;
	selp.u32 	%r174, 1, 0, %p31;
	add.s32 	%r175, %r171, %r174;
	ld.global.u32 	%r176, [%rd58+16];
	mul.wide.s32 	%rd67, %r176, 4;
	add.s64 	%rd68, %rd2, %rd67;
	ld.global.u32 	%r177, [%rd68];
	setp.eq.s32 	%p32, %r177, 0;
	selp.u32 	%r178, 1, 0, %p32;
	add.s32 	%r179, %r175, %r178;
	ld.global.u32 	%r180, [%rd58+20];
	mul.wide.s32 	%rd69, %r180, 4;
	add.s64 	%rd70, %rd2, %rd69;
	ld.global.u32 	%r181, [%rd70];
	setp.eq.s32 	%p33, %r181, 0;
	selp.u32 	%r182, 1, 0, %p33;
	add.s32 	%r183, %r179, %r182;
	ld.global.u32 	%r184, [%rd58+24];
	mul.wide.s32 	%rd71, %r184, 4;
	add.s64 	%rd72, %rd2, %rd71;
	ld.global.u32 	%r185, [%rd72];
	setp.eq.s32 	%p34, %r185, 0;
	selp.u32 	%r186, 1, 0, %p34;
	add.s32 	%r187, %r183, %r186;
	ld.global.u32 	%r188, [%rd58+28];
	mul.wide.s32 	%rd73, %r188, 4;
	add.s64 	%rd74, %rd2, %rd73;
	ld.global.u32 	%r189, [%rd74];
	setp.eq.s32 	%p35, %r189, 0;
	selp.u32 	%r190, 1, 0, %p35;
	add.s32 	%r254, %r187, %r190;
	add.s32 	%r244, %r244, 8;
$L__BB0_16:
	setp.eq.s32 	%p36, %r25, 0;
	@%p36 bra 	$L__BB0_22;
	and.b32  	%r31, %r13, 3;
	setp.lt.u32 	%p37, %r25, 4;
	@%p37 bra 	$L__BB0_19;
	mul.wide.s32 	%rd75, %r244, 4;
	add.s64 	%rd76, %rd5, %rd75;
	ld.global.u32 	%r192, [%rd76];
	mul.wide.s32 	%rd77, %r192, 4;
	add.s64 	%rd78, %rd2, %rd77;
	ld.global.u32 	%r193, [%rd78];
	setp.eq.s32 	%p38, %r193, 0;
	selp.u32 	%r194, 1, 0, %p38;
	add.s32 	%r195, %r254, %r194;
	ld.global.u32 	%r196, [%rd76+4];
	mul.wide.s32 	%rd79, %r196, 4;
	add.s64 	%rd80, %rd2, %rd79;
	ld.global.u32 	%r197, [%rd80];
	setp.eq.s32 	%p39, %r197, 0;
	selp.u32 	%r198, 1, 0, %p39;
	add.s32 	%r199, %r195, %r198;
	ld.global.u32 	%r200, [%rd76+8];
	mul.wide.s32 	%rd81, %r200, 4;
	add.s64 	%rd82, %rd2, %rd81;
	ld.global.u32 	%r201, [%rd82];
	setp.eq.s32 	%p40, %r201, 0;
	selp.u32 	%r202, 1, 0, %p40;
	add.s32 	%r203, %r199, %r202;
	ld.global.u32 	%r204, [%rd76+12];
	mul.wide.s32 	%rd83, %r204, 4;
	add.s64 	%rd84, %rd2, %rd83;
	ld.global.u32 	%r205, [%rd84];
	setp.eq.s32 	%p41, %r205, 0;
	selp.u32 	%r206, 1, 0, %p41;
	add.s32 	%r254, %r203, %r206;
	add.s32 	%r244, %r244, 4;
$L__BB0_19:
	setp.eq.s32 	%p42, %r31, 0;
	@%p42 bra 	$L__BB0_22;
	mov.b32 	%r253, 0;
$L__BB0_21:
	.pragma "nounroll";
	mul.wide.s32 	%rd85, %r244, 4;
	add.s64 	%rd86, %rd5, %rd85;
	ld.global.u32 	%r208, [%rd86];
	mul.wide.s32 	%rd87, %r208, 4;
	add.s64 	%rd88, %rd2, %rd87;
	ld.global.u32 	%r209, [%rd88];
	setp.eq.s32 	%p43, %r209, 0;
	selp.u32 	%r210, 1, 0, %p43;
	add.s32 	%r254, %r254, %r210;
	add.s32 	%r244, %r244, 1;
	add.s32 	%r253, %r253, 1;
	setp.ne.s32 	%p44, %r253, %r31;
	@%p44 bra 	$L__BB0_21;
$L__BB0_22:
	setp.ne.s32 	%p45, %r254, 0;
	@%p45 bra 	$L__BB0_24;
$L__BB0_23:
	mov.b32 	%r232, 1;
	st.global.u32 	[%rd3], %r232;
	ld.global.u32 	%r233, [%rd1+8];
	add.s32 	%r234, %r233, 1;
	st.global.u32 	[%rd1+8], %r234;
	ld.global.u64 	%rd99, [%rd1+32];
	cvta.to.global.u64 	%rd100, %rd99;
	add.s64 	%rd102, %rd100, %rd14;
	st.global.u32 	[%rd102], %r234;
	bra.uni 	$L__BB0_47;
$L__BB0_24:
	ld.global.u32 	%r44, [%rd1+4];
	setp.lt.s32 	%p46, %r44, 1;
	@%p46 bra 	$L__BB0_46;
	max.s32 	%r212, %r2, 1;
	and.b32  	%r45, %r212, 3;
	and.b32  	%r46, %r212, 2147483644;
	neg.s32 	%r47, %r46;
	add.s64 	%rd6, %rd4, 8;
	mov.b32 	%r255, 0;
	mov.u32 	%r272, %r255;
$L__BB0_26:
	mul.wide.u32 	%rd89, %r255, 4;
	add.s64 	%rd90, %rd5, %rd89;
	ld.global.u32 	%r213, [%rd90];
	setp.ne.s32 	%p47, %r213, %r1;
	@%p47 bra 	$L__BB0_44;
	setp.lt.s32 	%p48, %r2, 1;
	mov.b64 	%rd104, -1;
	@%p48 bra 	$L__BB0_43;
	setp.lt.s32 	%p49, %r2, 4;
	mov.b32 	%r262, -1;
	mov.b32 	%r268, 0;
	mov.u32 	%r261, %r262;
	@%p49 bra 	$L__BB0_37;
	mov.b32 	%r262, -1;
	mov.b32 	%r257, 1;
	mov.u64 	%rd103, %rd6;
	mov.u32 	%r258, %r47;
$L__BB0_30:
	ld.global.u32 	%r54, [%rd103+-8];
	setp.le.s32 	%p50, %r54, %r261;
	@%p50 bra 	$L__BB0_32;
	setp.gt.s32 	%p51, %r54, %r255;
	selp.b32 	%r261, %r261, %r54, %p51;
	add.s32 	%r219, %r257, -1;
	selp.b32 	%r262, %r262, %r219, %p51;
$L__BB0_32:
	ld.global.u32 	%r59, [%rd103+-4];
	setp.le.s32 	%p52, %r59, %r261;
	@%p52 bra 	$L__BB0_34;
	setp.gt.s32 	%p53, %r59, %r255;
	selp.b32 	%r261, %r261, %r59, %p53;
	selp.b32 	%r262, %r262, %r257, %p53;
$L__BB0_34:
	ld.global.u32 	%r64, [%rd103];
	setp.le.s32 	%p54, %r64, %r261;
	@%p54 bra 	$L__BB0_36;
	add.s32 	%r220, %r257, 1;
	setp.gt.s32 	%p55, %r64, %r255;
	selp.b32 	%r261, %r261, %r64, %p55;
	selp.b32 	%r262, %r262, %r220, %p55;
$L__BB0_36:
	add.s32 	%r221, %r257, 2;
	ld.global.u32 	%r222, [%rd103+4];
	setp.le.s32 	%p56, %r222, %r261;
	setp.gt.s32 	%p57, %r222, %r255;
	or.pred  	%p58, %p56, %p57;
	selp.b32 	%r261, %r261, %r222, %p58;
	selp.b32 	%r262, %r262, %r221, %p58;
	add.s32 	%r258, %r258, 4;
	add.s32 	%r257, %r257, 4;
	add.s64 	%rd103, %rd103, 16;
	setp.ne.s32 	%p59, %r258, 0;
	mov.u32 	%r268, %r46;
	@%p59 bra 	$L__BB0_30;
$L__BB0_37:
	setp.eq.s32 	%p60, %r45, 0;
	@%p60 bra 	$L__BB0_42;
	setp.eq.s32 	%p61, %r45, 1;
	mul.wide.u32 	%rd92, %r268, 4;
	add.s64 	%rd9, %rd4, %rd92;
	ld.global.u32 	%r223, [%rd9];
	setp.le.s32 	%p62, %r223, %r261;
	setp.gt.s32 	%p63, %r223, %r255;
	or.pred  	%p64, %p62, %p63;
	selp.b32 	%r77, %r261, %r223, %p64;
	selp.b32 	%r262, %r262, %r268, %p64;
	@%p61 bra 	$L__BB0_42;
	setp.eq.s32 	%p65, %r45, 2;
	add.s32 	%r224, %r268, 1;
	ld.global.u32 	%r225, [%rd9+4];
	setp.le.s32 	%p66, %r225, %r77;
	setp.gt.s32 	%p67, %r225, %r255;
	or.pred  	%p68, %p66, %p67;
	selp.b32 	%r79, %r77, %r225, %p68;
	selp.b32 	%r262, %r262, %r224, %p68;
	@%p65 bra 	$L__BB0_42;
	ld.global.u32 	%r81, [%rd9+8];
	setp.le.s32 	%p69, %r81, %r79;
	@%p69 bra 	$L__BB0_42;
	setp.gt.s32 	%p70, %r81, %r255;
	add.s32 	%r226, %r268, 2;
	selp.b32 	%r262, %r262, %r226, %p70;
$L__BB0_42:
	cvt.s64.s32 	%rd104, %r262;
$L__BB0_43:
	shl.b64 	%rd93, %rd104, 2;
	add.s64 	%rd94, %rd2, %rd93;
	ld.global.u32 	%r227, [%rd94];
	setp.eq.s32 	%p71, %r227, 0;
	selp.u32 	%r228, 1, 0, %p71;
	add.s32 	%r272, %r272, %r228;
$L__BB0_44:
	add.s32 	%r255, %r255, 1;
	setp.ne.s32 	%p72, %r255, %r44;
	@%p72 bra 	$L__BB0_26;
	setp.ne.s32 	%p73, %r272, 0;
	@%p73 bra 	$L__BB0_47;
$L__BB0_46:
	mov.b32 	%r229, 1;
	st.global.u32 	[%rd3], %r229;
	ld.global.u32 	%r230, [%rd1+8];
	add.s32 	%r231, %r230, 1;
	st.global.u32 	[%rd1+8], %r231;
	ld.global.u64 	%rd95, [%rd1+32];
	cvta.to.global.u64 	%rd96, %rd95;
	add.s64 	%rd98, %rd96, %rd14;
	st.global.u32 	[%rd98], %r231;
$L__BB0_47:
	ret;

}
	// .globl	_Z6CheckyP5Graph
.visible .entry _Z6CheckyP5Graph(
	.param .u64 .ptr .align 1 _Z6CheckyP5Graph_param_0
)
{
	.local .align 8 .b8 	__local_depot1[8];
	.reg .b64 	%SP;
	.reg .b64 	%SPL;
	.reg .pred 	%p<9>;
	.reg .b32 	%r<45>;
	.reg .b64 	%rd<37>;

	mov.u64 	%SPL, __local_depot1;
	cvta.local.u64 	%SP, %SPL;
	ld.param.u64 	%rd3, [_Z6CheckyP5Graph_param_0];
	cvta.to.global.u64 	%rd1, %rd3;
	add.u64 	%rd4, %SP, 0;
	add.u64 	%rd2, %SPL, 0;
	ld.global.u32 	%r9, [%rd1];
	setp.lt.s32 	%p1, %r9, 1;
	@%p1 bra 	$L__BB1_3;
	mov.b32 	%r41, 0;
	mov.u64 	%rd8, $str;
$L__BB1_2:
	ld.global.u64 	%rd5, [%rd1+24];
	mul.wide.u32 	%rd6, %r41, 4;
	add.s64 	%rd7, %rd5, %rd6;
	ld.u32 	%r11, [%rd7];
	st.local.v2.u32 	[%rd2], {%r41, %r11};
	cvta.global.u64 	%rd9, %rd8;
	{ // callseq 0, 0
	.param .b64 param0;
	st.param.b64 	[param0], %rd9;
	.param .b64 param1;
	st.param.b64 	[param1], %rd4;
	.param .b32 retval0;
	call.uni (retval0), 
	vprintf, 
	(
	param0, 
	param1
	);
	ld.param.b32 	%r12, [retval0];
	} // callseq 0
	add.s32 	%r41, %r41, 1;
	ld.global.u32 	%r14, [%rd1];
	setp.lt.s32 	%p2, %r41, %r14;
	@%p2 bra 	$L__BB1_2;
$L__BB1_3:
	mov.u64 	%rd11, $str$1;
	cvta.global.u64 	%rd12, %rd11;
	{ // callseq 1, 0
	.param .b64 param0;
	st.param.b64 	[param0], %rd12;
	.param .b64 param1;
	st.param.b64 	[param1], 0;
	.param .b32 retval0;
	call.uni (retval0), 
	vprintf, 
	(
	param0, 
	param1
	);
	ld.param.b32 	%r15, [retval0];
	} // callseq 1
	ld.global.u32 	%r17, [%rd1+4];
	setp.lt.s32 	%p3, %r17, 1;
	@%p3 bra 	$L__BB1_6;
	mov.b32 	%r42, 0;
	mov.u64 	%rd16, $str$2;
$L__BB1_5:
	ld.global.u64 	%rd13, [%rd1+16];
	mul.wide.u32 	%rd14, %r42, 4;
	add.s64 	%rd15, %rd13, %rd14;
	ld.u32 	%r19, [%rd15];
	st.local.u32 	[%rd2], %r19;
	cvta.global.u64 	%rd17, %rd16;
	{ // callseq 2, 0
	.param .b64 param0;
	st.param.b64 	[param0], %rd17;
	.param .b64 param1;
	st.param.b64 	[param1], %rd4;
	.param .b32 retval0;
	call.uni (retval0), 
	vprintf, 
	(
	param0, 
	param1
	);
	ld.param.b32 	%r20, [retval0];
	} // callseq 2
	add.s32 	%r42, %r42, 1;
	ld.global.u32 	%r22, [%rd1+4];
	setp.lt.s32 	%p4, %r42, %r22;
	@%p4 bra 	$L__BB1_5;
$L__BB1_6:
	mov.u64 	%rd19, $str$3;
	cvta.global.u64 	%rd20, %rd19;
	{ // callseq 3, 0
	.param .b64 param0;
	st.param.b64 	[param0], %rd20;
	.param .b64 param1;
	st.param.b64 	[param1], 0;
	.param .b32 retval0;
	call.uni (retval0), 
	vprintf, 
	(
	param0, 
	param1
	);
	ld.param.b32 	%r23, [retval0];
	} // callseq 3
	ld.global.u32 	%r25, [%rd1];
	setp.lt.s32 	%p5, %r25, 1;
	@%p5 bra 	$L__BB1_9;
	mov.b32 	%r43, 0;
	mov.u64 	%rd24, $str$4;
$L__BB1_8:
	ld.global.u64 	%rd21, [%rd1+56];
	mul.wide.u32 	%rd22, %r43, 4;
	add.s64 	%rd23, %rd21, %rd22;
	ld.u32 	%r27, [%rd23];
	st.local.v2.u32 	[%rd2], {%r43, %r27};
	cvta.global.u64 	%rd25, %rd24;
	{ // callseq 4, 0
	.param .b64 param0;
	st.param.b64 	[param0], %rd25;
	.param .b64 param1;
	st.param.b64 	[param1], %rd4;
	.param .b32 retval0;
	call.uni (retval0), 
	vprintf, 
	(
	param0, 
	param1
	);
	ld.param.b32 	%r28, [retval0];
	} // callseq 4
	add.s32 	%r43, %r43, 1;
	ld.global.u32 	%r30, [%rd1];
	setp.lt.s32 	%p6, %r43, %r30;
	@%p6 bra 	$L__BB1_8;
$L__BB1_9:
	mov.u64 	%rd27, $str$5;
	cvta.global.u64 	%rd28, %rd27;
	{ // callseq 5, 0
	.param .b64 param0;
	st.param.b64 	[param0], %rd28;
	.param .b64 param1;
	st.param.b64 	[param1], 0;
	.param .b32 retval0;
	call.uni (retval0), 
	vprintf, 
	(
	param0, 
	param1
	);
	ld.param.b32 	%r31, [retval0];
	} // callseq 5
	ld.global.u32 	%r33, [%rd1+4];
	setp.lt.s32 	%p7, %r33, 1;
	@%p7 bra 	$L__BB1_12;
	mov.b32 	%r44, 0;
	mov.u64 	%rd32, $str$2;
$L__BB1_11:
	ld.global.u64 	%rd29, [%rd1+48];
	mul.wide.u32 	%rd30, %r44, 4;
	add.s64 	%rd31, %rd29, %rd30;
	ld.u32 	%r35, [%rd31];
	st.local.u32 	[%rd2], %r35;
	cvta.global.u64 	%rd33, %rd32;
	{ // callseq 6, 0
	.param .b64 param0;
	st.param.b64 	[param0], %rd33;
	.param .b64 param1;
	st.param.b64 	[param1], %rd4;
	.param .b32 retval0;
	call.uni (retval0), 
	vprintf, 
	(
	param0, 
	param1
	);
	ld.param.b32 	%r36, [retval0];
	} // callseq 6
	add.s32 	%r44, %r44, 1;
	ld.global.u32 	%r38, [%rd1+4];
	setp.lt.s32 	%p8, %r44, %r38;
	@%p8 bra 	$L__BB1_11;
$L__BB1_12:
	cvta.global.u64 	%rd36, %rd19;
	{ // callseq 7, 0
	.param .b64 param0;
	st.param.b64 	[param0], %rd36;
	.param .b64 param1;
	st.param.b64 	[param1], 0;
	.param .b32 retval0;
	call.uni (retval0), 
	vprintf, 
	(
	param0, 
	param1
	);
	ld.param.b32 	%r39, [retval0];
	} // callseq 7
	ret;

}
	// .globl	_Z5Trim2P5Graph
.visible .entry _Z5Trim2P5Graph(
	.param .u64 .ptr .align 1 _Z5Trim2P5Graph_param_0
)
{
	.reg .pred 	%p<160>;
	.reg .b32 	%r<582>;
	.reg .b64 	%rd<230>;

	ld.param.u64 	%rd17, [_Z5Trim2P5Graph_param_0];
	cvta.to.global.u64 	%rd18, %rd17;
	mov.u32 	%r190, %ctaid.x;
	mov.u32 	%r191, %ntid.x;
	mov.u32 	%r192, %tid.x;
	mad.lo.s32 	%r193, %r190, %r191, %r192;
	ld.global.u32 	%r492, [%rd18];
	setp.ge.s32 	%p1, %r193, %r492;
	setp.lt.s32 	%p2, %r492, 1;
	or.pred  	%p3, %p1, %p2;
	@%p3 bra 	$L__BB2_124;
	mov.b32 	%r493, 0;
	mul.wide.s32 	%rd20, %r193, 4;
$L__BB2_2:
	mov.u32 	%r3, %r493;
	ld.param.u64 	%rd225, [_Z5Trim2P5Graph_param_0];
	add.s32 	%r493, %r3, 1;
	cvta.to.global.u64 	%rd1, %rd225;
	ld.global.u64 	%rd19, [%rd1+40];
	cvta.to.global.u64 	%rd2, %rd19;
	add.s64 	%rd21, %rd2, %rd20;
	ld.global.u32 	%r198, [%rd21];
	setp.ne.s32 	%p4, %r198, 0;
	@%p4 bra 	$L__BB2_123;
	mul.wide.u32 	%rd22, %r3, 4;
	add.s64 	%rd3, %rd2, %rd22;
	ld.global.u32 	%r199, [%rd3];
	setp.ne.s32 	%p5, %r199, 0;
	setp.eq.s32 	%p6, %r193, %r3;
	or.pred  	%p7, %p6, %p5;
	@%p7 bra 	$L__BB2_123;
	ld.global.u64 	%rd23, [%rd1+24];
	cvta.to.global.u64 	%rd4, %rd23;
	add.s64 	%rd25, %rd4, %rd20;
	ld.global.u32 	%r556, [%rd25];
	setp.eq.s32 	%p8, %r556, -1;
	@%p8 bra 	$L__BB2_123;
	add.s32 	%r200, %r193, 1;
	max.s32 	%r7, %r492, %r200;
	mul.wide.s32 	%rd26, %r7, 4;
	add.s64 	%rd5, %rd4, %rd26;
	mov.u32 	%r494, %r193;
$L__BB2_6:
	add.s32 	%r9, %r494, 1;
	setp.lt.s32 	%p9, %r9, %r492;
	@%p9 bra 	$L__BB2_8;
	ld.global.u32 	%r495, [%rd5];
	bra.uni 	$L__BB2_9;
$L__BB2_8:
	mul.wide.s32 	%rd27, %r494, 4;
	add.s64 	%rd28, %rd4, %rd27;
	ld.global.u32 	%r495, [%rd28+4];
	setp.eq.s32 	%p10, %r495, -1;
	mov.u32 	%r494, %r9;
	@%p10 bra 	$L__BB2_6;
$L__BB2_9:
	setp.ge.s32 	%p11, %r556, %r495;
	@%p11 bra 	$L__BB2_123;
	ld.global.u64 	%rd29, [%rd1+16];
	cvta.to.global.u64 	%rd6, %rd29;
	mov.u32 	%r496, %r556;
	bra.uni 	$L__BB2_12;
$L__BB2_11:
	add.s32 	%r496, %r496, 1;
	setp.ge.s32 	%p13, %r496, %r495;
	@%p13 bra 	$L__BB2_123;
$L__BB2_12:
	mul.wide.s32 	%rd30, %r496, 4;
	add.s64 	%rd31, %rd6, %rd30;
	ld.global.u32 	%r201, [%rd31];
	setp.ne.s32 	%p12, %r201, %r3;
	@%p12 bra 	$L__BB2_11;
	add.s64 	%rd33, %rd4, %rd22;
	ld.global.u32 	%r573, [%rd33];
	setp.eq.s32 	%p14, %r573, -1;
	@%p14 bra 	$L__BB2_123;
	max.s32 	%r16, %r492, %r493;
	mov.u32 	%r497, %r3;
$L__BB2_15:
	add.s32 	%r18, %r497, 1;
	setp.lt.s32 	%p15, %r18, %r492;
	mul.wide.u32 	%rd34, %r16, 4;
	add.s64 	%rd7, %rd4, %rd34;
	@%p15 bra 	$L__BB2_17;
	ld.global.u32 	%r498, [%rd7];
	bra.uni 	$L__BB2_18;
$L__BB2_17:
	mul.wide.u32 	%rd35, %r497, 4;
	add.s64 	%rd36, %rd4, %rd35;
	ld.global.u32 	%r498, [%rd36+4];
	setp.eq.s32 	%p16, %r498, -1;
	mov.u32 	%r497, %r18;
	@%p16 bra 	$L__BB2_15;
$L__BB2_18:
	setp.ge.s32 	%p17, %r573, %r498;
	mov.u32 	%r499, %r573;
	@%p17 bra 	$L__BB2_123;
	bra.uni 	$L__BB2_20;
$L__BB2_19:
	add.s32 	%r499, %r499, 1;
	setp.ge.s32 	%p19, %r499, %r498;
	@%p19 bra 	$L__BB2_123;
$L__BB2_20:
	mul.wide.s32 	%rd37, %r499, 4;
	add.s64 	%rd38, %rd6, %rd37;
	ld.global.u32 	%r202, [%rd38];
	setp.ne.s32 	%p18, %r202, %r193;
	@%p18 bra 	$L__BB2_19;
	ld.global.u32 	%r24, [%rd1+4];
	setp.lt.s32 	%p20, %r24, 1;
	@%p20 bra 	$L__BB2_80;
	max.s32 	%r204, %r492, 1;
	and.b32  	%r25, %r204, 3;
	and.b32  	%r26, %r204, 2147483644;
	neg.s32 	%r27, %r26;
	mov.b32 	%r500, 0;
	mov.u32 	%r523, %r500;
$L__BB2_23:
	mul.wide.u32 	%rd39, %r500, 4;
	add.s64 	%rd40, %rd6, %rd39;
	ld.global.u32 	%r205, [%rd40];
	mov.u32 	%r206, %ctaid.x;
	mov.u32 	%r207, %ntid.x;
	mov.u32 	%r208, %tid.x;
	mad.lo.s32 	%r209, %r206, %r207, %r208;
	setp.ne.s32 	%p21, %r205, %r209;
	@%p21 bra 	$L__BB2_49;
	setp.lt.s32 	%p22, %r492, 1;
	mov.b64 	%rd228, -1;
	@%p22 bra 	$L__BB2_48;
	setp.lt.s32 	%p23, %r492, 4;
	mov.b32 	%r507, -1;
	mov.b32 	%r515, 0;
	mov.u32 	%r506, %r507;
	@%p23 bra 	$L__BB2_36;
	add.s64 	%rd227, %rd4, 8;
	mov.b32 	%r507, -1;
	mov.b32 	%r502, 1;
	mov.u32 	%r503, %r27;
$L__BB2_27:
	ld.global.u32 	%r34, [%rd227+-8];
	setp.le.s32 	%p24, %r34, %r506;
	@%p24 bra 	$L__BB2_29;
	setp.gt.s32 	%p25, %r34, %r500;
	selp.b32 	%r506, %r506, %r34, %p25;
	add.s32 	%r215, %r502, -1;
	selp.b32 	%r507, %r507, %r215, %p25;
$L__BB2_29:
	ld.global.u32 	%r39, [%rd227+-4];
	setp.le.s32 	%p26, %r39, %r506;
	@%p26 bra 	$L__BB2_31;
	setp.gt.s32 	%p27, %r39, %r500;
	selp.b32 	%r506, %r506, %r39, %p27;
	selp.b32 	%r507, %r507, %r502, %p27;
$L__BB2_31:
	ld.global.u32 	%r44, [%rd227];
	setp.le.s32 	%p28, %r44, %r506;
	@%p28 bra 	$L__BB2_33;
	add.s32 	%r216, %r502, 1;
	setp.gt.s32 	%p29, %r44, %r500;
	selp.b32 	%r506, %r506, %r44, %p29;
	selp.b32 	%r507, %r507, %r216, %p29;
$L__BB2_33:
	ld.global.u32 	%r49, [%rd227+4];
	setp.le.s32 	%p30, %r49, %r506;
	@%p30 bra 	$L__BB2_35;
	add.s32 	%r217, %r502, 2;
	setp.gt.s32 	%p31, %r49, %r500;
	selp.b32 	%r506, %r506, %r49, %p31;
	selp.b32 	%r507, %r507, %r217, %p31;
$L__BB2_35:
	add.s32 	%r503, %r503, 4;
	add.s32 	%r502, %r502, 4;
	add.s64 	%rd227, %rd227, 16;
	setp.ne.s32 	%p32, %r503, 0;
	mov.u32 	%r515, %r26;
	@%p32 bra 	$L__BB2_27;
$L__BB2_36:
	setp.eq.s32 	%p33, %r25, 0;
	@%p33 bra 	$L__BB2_47;
	mul.wide.u32 	%rd42, %r515, 4;
	add.s64 	%rd43, %rd4, %rd42;
	ld.global.u32 	%r60, [%rd43];
	setp.le.s32 	%p34, %r60, %r506;
	@%p34 bra 	$L__BB2_40;
	setp.gt.s32 	%p35, %r60, %r500;
	@%p35 bra 	$L__BB2_40;
	mov.u32 	%r506, %r60;
	mov.u32 	%r507, %r515;
$L__BB2_40:
	setp.eq.s32 	%p36, %r25, 1;
	@%p36 bra 	$L__BB2_47;
	mul.wide.u32 	%rd44, %r515, 4;
	add.s64 	%rd45, %rd4, %rd44;
	ld.global.u32 	%r63, [%rd45+4];
	setp.le.s32 	%p37, %r63, %r506;
	@%p37 bra 	$L__BB2_44;
	setp.gt.s32 	%p38, %r63, %r500;
	@%p38 bra 	$L__BB2_44;
	add.s32 	%r507, %r515, 1;
	mov.u32 	%r506, %r63;
$L__BB2_44:
	setp.eq.s32 	%p39, %r25, 2;
	@%p39 bra 	$L__BB2_47;
	mul.wide.u32 	%rd46, %r515, 4;
	add.s64 	%rd47, %rd4, %rd46;
	ld.global.u32 	%r67, [%rd47+8];
	setp.le.s32 	%p40, %r67, %r506;
	@%p40 bra 	$L__BB2_47;
	setp.gt.s32 	%p41, %r67, %r500;
	add.s32 	%r218, %r515, 2;
	selp.b32 	%r507, %r507, %r218, %p41;
$L__BB2_47:
	cvt.s64.s32 	%rd228, %r507;
$L__BB2_48:
	shl.b64 	%rd48, %rd228, 2;
	add.s64 	%rd49, %rd2, %rd48;
	ld.global.u32 	%r219, [%rd49];
	setp.eq.s32 	%p42, %r219, 0;
	selp.u32 	%r220, 1, 0, %p42;
	add.s32 	%r523, %r523, %r220;
$L__BB2_49:
	add.s32 	%r500, %r500, 1;
	setp.ne.s32 	%p43, %r500, %r24;
	@%p43 bra 	$L__BB2_23;
	setp.ne.s32 	%p44, %r523, 1;
	@%p44 bra 	$L__BB2_80;
	max.s32 	%r73, %r24, 1;
	mov.b32 	%r524, 0;
	mov.u32 	%r546, %r524;
$L__BB2_52:
	mul.wide.u32 	%rd50, %r524, 4;
	add.s64 	%rd51, %rd6, %rd50;
	ld.global.u32 	%r222, [%rd51];
	setp.ne.s32 	%p45, %r222, %r3;
	@%p45 bra 	$L__BB2_78;
	setp.lt.s32 	%p46, %r492, 1;
	mov.b64 	%rd229, -1;
	@%p46 bra 	$L__BB2_77;
	setp.lt.s32 	%p47, %r492, 4;
	mov.b32 	%r530, -1;
	mov.b32 	%r538, 0;
	mov.u32 	%r529, %r530;
	@%p47 bra 	$L__BB2_65;
	mov.b32 	%r530, -1;
	mov.b32 	%r526, 0;
$L__BB2_56:
	mul.wide.u32 	%rd53, %r526, 4;
	add.s64 	%rd54, %rd4, %rd53;
	ld.global.u32 	%r79, [%rd54];
	setp.le.s32 	%p48, %r79, %r529;
	@%p48 bra 	$L__BB2_58;
	setp.gt.s32 	%p49, %r79, %r524;
	selp.b32 	%r529, %r529, %r79, %p49;
	selp.b32 	%r530, %r530, %r526, %p49;
$L__BB2_58:
	mul.wide.u32 	%rd55, %r526, 4;
	add.s64 	%rd56, %rd4, %rd55;
	ld.global.u32 	%r84, [%rd56+4];
	setp.le.s32 	%p50, %r84, %r529;
	@%p50 bra 	$L__BB2_60;
	add.s32 	%r228, %r526, 1;
	setp.gt.s32 	%p51, %r84, %r524;
	selp.b32 	%r529, %r529, %r84, %p51;
	selp.b32 	%r530, %r530, %r228, %p51;
$L__BB2_60:
	mul.wide.u32 	%rd57, %r526, 4;
	add.s64 	%rd58, %rd4, %rd57;
	ld.global.u32 	%r89, [%rd58+8];
	setp.le.s32 	%p52, %r89, %r529;
	@%p52 bra 	$L__BB2_62;
	add.s32 	%r229, %r526, 2;
	setp.gt.s32 	%p53, %r89, %r524;
	selp.b32 	%r529, %r529, %r89, %p53;
	selp.b32 	%r530, %r530, %r229, %p53;
$L__BB2_62:
	mul.wide.u32 	%rd59, %r526, 4;
	add.s64 	%rd60, %rd4, %rd59;
	ld.global.u32 	%r94, [%rd60+12];
	setp.le.s32 	%p54, %r94, %r529;
	@%p54 bra 	$L__BB2_64;
	add.s32 	%r230, %r526, 3;
	setp.gt.s32 	%p55, %r94, %r524;
	selp.b32 	%r529, %r529, %r94, %p55;
	selp.b32 	%r530, %r530, %r230, %p55;
$L__BB2_64:
	add.s32 	%r526, %r526, 4;
	setp.ne.s32 	%p56, %r526, %r26;
	mov.u32 	%r538, %r26;
	@%p56 bra 	$L__BB2_56;
$L__BB2_65:
	setp.eq.s32 	%p57, %r25, 0;
	@%p57 bra 	$L__BB2_76;
	mul.wide.u32 	%rd61, %r538, 4;
	add.s64 	%rd62, %rd4, %rd61;
	ld.global.u32 	%r104, [%rd62];
	setp.le.s32 	%p58, %r104, %r529;
	@%p58 bra 	$L__BB2_69;
	setp.gt.s32 	%p59, %r104, %r524;
	@%p59 bra 	$L__BB2_69;
	mov.u32 	%r529, %r104;
	mov.u32 	%r530, %r538;
$L__BB2_69:
	setp.eq.s32 	%p60, %r25, 1;
	@%p60 bra 	$L__BB2_76;
	mul.wide.u32 	%rd63, %r538, 4;
	add.s64 	%rd64, %rd4, %rd63;
	ld.global.u32 	%r107, [%rd64+4];
	setp.le.s32 	%p61, %r107, %r529;
	@%p61 bra 	$L__BB2_73;
	setp.gt.s32 	%p62, %r107, %r524;
	@%p62 bra 	$L__BB2_73;
	add.s32 	%r530, %r538, 1;
	mov.u32 	%r529, %r107;
$L__BB2_73:
	setp.eq.s32 	%p63, %r25, 2;
	@%p63 bra 	$L__BB2_76;
	mul.wide.u32 	%rd65, %r538, 4;
	add.s64 	%rd66, %rd4, %rd65;
	ld.global.u32 	%r111, [%rd66+8];
	setp.le.s32 	%p64, %r111, %r529;
	@%p64 bra 	$L__BB2_76;
	setp.gt.s32 	%p65, %r111, %r524;
	add.s32 	%r231, %r538, 2;
	selp.b32 	%r530, %r530, %r231, %p65;
$L__BB2_76:
	cvt.s64.s32 	%rd229, %r530;
$L__BB2_77:
	shl.b64 	%rd67, %rd229, 2;
	add.s64 	%rd68, %rd2, %rd67;
	ld.global.u32 	%r232, [%rd68];
	setp.eq.s32 	%p66, %r232, 0;
	selp.u32 	%r233, 1, 0, %p66;
	add.s32 	%r546, %r546, %r233;
$L__BB2_78:
	add.s32 	%r524, %r524, 1;
	setp.ne.s32 	%p67, %r524, %r73;
	@%p67 bra 	$L__BB2_52;
	setp.eq.s32 	%p68, %r546, 1;
	@%p68 bra 	$L__BB2_122;
$L__BB2_80:
	mov.u32 	%r234, %ctaid.x;
	mov.u32 	%r235, %ntid.x;
	mov.u32 	%r236, %tid.x;
	mad.lo.s32 	%r547, %r234, %r235, %r236;
$L__BB2_81:
	add.s32 	%r549, %r547, 1;
	setp.lt.s32 	%p69, %r549, %r492;
	@%p69 bra 	$L__BB2_83;
	mul.wide.s32 	%rd69, %r7, 4;
	add.s64 	%rd70, %rd4, %rd69;
	ld.global.u32 	%r550, [%rd70];
	mov.u32 	%r549, %r7;
	bra.uni 	$L__BB2_84;
$L__BB2_83:
	mul.wide.s32 	%rd71, %r547, 4;
	add.s64 	%rd72, %rd4, %rd71;
	ld.global.u32 	%r550, [%rd72+4];
	setp.eq.s32 	%p70, %r550, -1;
	mov.u32 	%r547, %r549;
	@%p70 bra 	$L__BB2_81;
$L__BB2_84:
	setp.ne.s32 	%p71, %r549, %r492;
	@%p71 bra 	$L__BB2_86;
	mov.u32 	%r550, %r24;
$L__BB2_86:
	setp.ge.s32 	%p72, %r556, %r550;
	@%p72 bra 	$L__BB2_123;
	sub.s32 	%r125, %r550, %r556;
	and.b32  	%r126, %r125, 15;
	sub.s32 	%r239, %r556, %r550;
	setp.gt.u32 	%p73, %r239, -16;
	mov.b32 	%r563, 0;
	@%p73 bra 	$L__BB2_90;
	and.b32  	%r127, %r125, -16;
	mov.b32 	%r563, 0;
	mov.u32 	%r553, %r563;
$L__BB2_89:
	.pragma "nounroll";
	mul.wide.s32 	%rd73, %r556, 4;
	add.s64 	%rd74, %rd6, %rd73;
	ld.global.u32 	%r241, [%rd74];
	mul.wide.s32 	%rd75, %r241, 4;
	add.s64 	%rd76, %rd2, %rd75;
	ld.global.u32 	%r242, [%rd76];
	setp.eq.s32 	%p74, %r242, 0;
	selp.u32 	%r243, 1, 0, %p74;
	add.s32 	%r244, %r563, %r243;
	ld.global.u32 	%r245, [%rd74+4];
	mul.wide.s32 	%rd77, %r245, 4;
	add.s64 	%rd78, %rd2, %rd77;
	ld.global.u32 	%r246, [%rd78];
	setp.eq.s32 	%p75, %r246, 0;
	selp.u32 	%r247, 1, 0, %p75;
	add.s32 	%r248, %r244, %r247;
	ld.global.u32 	%r249, [%rd74+8];
	mul.wide.s32 	%rd79, %r249, 4;
	add.s64 	%rd80, %rd2, %rd79;
	ld.global.u32 	%r250, [%rd80];
	setp.eq.s32 	%p76, %r250, 0;
	selp.u32 	%r251, 1, 0, %p76;
	add.s32 	%r252, %r248, %r251;
	ld.global.u32 	%r253, [%rd74+12];
	mul.wide.s32 	%rd81, %r253, 4;
	add.s64 	%rd82, %rd2, %rd81;
	ld.global.u32 	%r254, [%rd82];
	setp.eq.s32 	%p77, %r254, 0;
	selp.u32 	%r255, 1, 0, %p77;
	add.s32 	%r256, %r252, %r255;
	ld.global.u32 	%r257, [%rd74+16];
	mul.wide.s32 	%rd83, %r257, 4;
	add.s64 	%rd84, %rd2, %rd83;
	ld.global.u32 	%r258, [%rd84];
	setp.eq.s32 	%p78, %r258, 0;
	selp.u32 	%r259, 1, 0, %p78;
	add.s32 	%r260, %r256, %r259;
	ld.global.u32 	%r261, [%rd74+20];
	mul.wide.s32 	%rd85, %r261, 4;
	add.s64 	%rd86, %rd2, %rd85;
	ld.global.u32 	%r262, [%rd86];
	setp.eq.s32 	%p79, %r262, 0;
	selp.u32 	%r263, 1, 0, %p79;
	add.s32 	%r264, %r260, %r263;
	ld.global.u32 	%r265, [%rd74+24];
	mul.wide.s32 	%rd87, %r265, 4;
	add.s64 	%rd88, %rd2, %rd87;
	ld.global.u32 	%r266, [%rd88];
	setp.eq.s32 	%p80, %r266, 0;
	selp.u32 	%r267, 1, 0, %p80;
	add.s32 	%r268, %r264, %r267;
	ld.global.u32 	%r269, [%rd74+28];
	mul.wide.s32 	%rd89, %r269, 4;
	add.s64 	%rd90, %rd2, %rd89;
	ld.global.u32 	%r270, [%rd90];
	setp.eq.s32 	%p81, %r270, 0;
	selp.u32 	%r271, 1, 0, %p81;
	add.s32 	%r272, %r268, %r271;
	ld.global.u32 	%r273, [%rd74+32];
	mul.wide.s32 	%rd91, %r273, 4;
	add.s64 	%rd92, %rd2, %rd91;
	ld.global.u32 	%r274, [%rd92];
	setp.eq.s32 	%p82, %r274, 0;
	selp.u32 	%r275, 1, 0, %p82;
	add.s32 	%r276, %r272, %r275;
	ld.global.u32 	%r277, [%rd74+36];
	mul.wide.s32 	%rd93, %r277, 4;
	add.s64 	%rd94, %rd2, %rd93;
	ld.global.u32 	%r278, [%rd94];
	setp.eq.s32 	%p83, %r278, 0;
	selp.u32 	%r279, 1, 0, %p83;
	add.s32 	%r280, %r276, %r279;
	ld.global.u32 	%r281, [%rd74+40];
	mul.wide.s32 	%rd95, %r281, 4;
	add.s64 	%rd96, %rd2, %rd95;
	ld.global.u32 	%r282, [%rd96];
	setp.eq.s32 	%p84, %r282, 0;
	selp.u32 	%r283, 1, 0, %p84;
	add.s32 	%r284, %r280, %r283;
	ld.global.u32 	%r285, [%rd74+44];
	mul.wide.s32 	%rd97, %r285, 4;
	add.s64 	%rd98, %rd2, %rd97;
	ld.global.u32 	%r286, [%rd98];
	setp.eq.s32 	%p85, %r286, 0;
	selp.u32 	%r287, 1, 0, %p85;
	add.s32 	%r288, %r284, %r287;
	ld.global.u32 	%r289, [%rd74+48];
	mul.wide.s32 	%rd99, %r289, 4;
	add.s64 	%rd100, %rd2, %rd99;
	ld.global.u32 	%r290, [%rd100];
	setp.eq.s32 	%p86, %r290, 0;
	selp.u32 	%r291, 1, 0, %p86;
	add.s32 	%r292, %r288, %r291;
	ld.global.u32 	%r293, [%rd74+52];
	mul.wide.s32 	%rd101, %r293, 4;
	add.s64 	%rd102, %rd2, %rd101;
	ld.global.u32 	%r294, [%rd102];
	setp.eq.s32 	%p87, %r294, 0;
	selp.u32 	%r295, 1, 0, %p87;
	add.s32 	%r296, %r292, %r295;
	ld.global.u32 	%r297, [%rd74+56];
	mul.wide.s32 	%rd103, %r297, 4;
	add.s64 	%rd104, %rd2, %rd103;
	ld.global.u32 	%r298, [%rd104];
	setp.eq.s32 	%p88, %r298, 0;
	selp.u32 	%r299, 1, 0, %p88;
	add.s32 	%r300, %r296, %r299;
	ld.global.u32 	%r301, [%rd74+60];
	mul.wide.s32 	%rd105, %r301, 4;
	add.s64 	%rd106, %rd2, %rd105;
	ld.global.u32 	%r302, [%rd106];
	setp.eq.s32 	%p89, %r302, 0;
	selp.u32 	%r303, 1, 0, %p89;
	add.s32 	%r563, %r300, %r303;
	add.s32 	%r556, %r556, 16;
	add.s32 	%r553, %r553, 16;
	setp.ne.s32 	%p90, %r553, %r127;
	@%p90 bra 	$L__BB2_89;
$L__BB2_90:
	setp.eq.s32 	%p91, %r126, 0;
	@%p91 bra 	$L__BB2_100;
	and.b32  	%r137, %r125, 7;
	setp.lt.u32 	%p92, %r126, 8;
	@%p92 bra 	$L__BB2_93;
	mul.wide.s32 	%rd107, %r556, 4;
	add.s64 	%rd108, %rd6, %rd107;
	ld.global.u32 	%r305, [%rd108];
	mul.wide.s32 	%rd109, %r305, 4;
	add.s64 	%rd110, %rd2, %rd109;
	ld.global.u32 	%r306, [%rd110];
	setp.eq.s32 	%p93, %r306, 0;
	selp.u32 	%r307, 1, 0, %p93;
	add.s32 	%r308, %r563, %r307;
	ld.global.u32 	%r309, [%rd108+4];
	mul.wide.s32 	%rd111, %r309, 4;
	add.s64 	%rd112, %rd2, %rd111;
	ld.global.u32 	%r310, [%rd112];
	setp.eq.s32 	%p94, %r310, 0;
	selp.u32 	%r311, 1, 0, %p94;
	add.s32 	%r312, %r308, %r311;
	ld.global.u32 	%r313, [%rd108+8];
	mul.wide.s32 	%rd113, %r313, 4;
	add.s64 	%rd114, %rd2, %rd113;
	ld.global.u32 	%r314, [%rd114];
	setp.eq.s32 	%p95, %r314, 0;
	selp.u32 	%r315, 1, 0, %p95;
	add.s32 	%r316, %r312, %r315;
	ld.global.u32 	%r317, [%rd108+12];
	mul.wide.s32 	%rd115, %r317, 4;
	add.s64 	%rd116, %rd2, %rd115;
	ld.global.u32 	%r318, [%rd116];
	setp.eq.s32 	%p96, %r318, 0;
	selp.u32 	%r319, 1, 0, %p96;
	add.s32 	%r320, %r316, %r319;
	ld.global.u32 	%r321, [%rd108+16];
	mul.wide.s32 	%rd117, %r321, 4;
	add.s64 	%rd118, %rd2, %rd117;
	ld.global.u32 	%r322, [%rd118];
	setp.eq.s32 	%p97, %r322, 0;
	selp.u32 	%r323, 1, 0, %p97;
	add.s32 	%r324, %r320, %r323;
	ld.global.u32 	%r325, [%rd108+20];
	mul.wide.s32 	%rd119, %r325, 4;
	add.s64 	%rd120, %rd2, %rd119;
	ld.global.u32 	%r326, [%rd120];
	setp.eq.s32 	%p98, %r326, 0;
	selp.u32 	%r327, 1, 0, %p98;
	add.s32 	%r328, %r324, %r327;
	ld.global.u32 	%r329, [%rd108+24];
	mul.wide.s32 	%rd121, %r329, 4;
	add.s64 	%rd122, %rd2, %rd121;
	ld.global.u32 	%r330, [%rd122];
	setp.eq.s32 	%p99, %r330, 0;
	selp.u32 	%r331, 1, 0, %p99;
	add.s32 	%r332, %r328, %r331;
	ld.global.u32 	%r333, [%rd108+28];
	mul.wide.s32 	%rd123, %r333, 4;
	add.s64 	%rd124, %rd2, %rd123;
	ld.global.u32 	%r334, [%rd124];
	setp.eq.s32 	%p100, %r334, 0;
	selp.u32 	%r335, 1, 0, %p100;
	add.s32 	%r563, %r332, %r335;
	add.s32 	%r556, %r556, 8;
$L__BB2_93:
	setp.eq.s32 	%p101, %r137, 0;
	@%p101 bra 	$L__BB2_100;
	and.b32  	%r143, %r125, 3;
	setp.lt.u32 	%p102, %r137, 4;
	@%p102 bra 	$L__BB2_96;
	mul.wide.s32 	%rd125, %r556, 4;
	add.s64 	%rd126, %rd6, %rd125;
	ld.global.u32 	%r337, [%rd126];
	mul.wide.s32 	%rd127, %r337, 4;
	add.s64 	%rd128, %rd2, %rd127;
	ld.global.u32 	%r338, [%rd128];
	setp.eq.s32 	%p103, %r338, 0;
	selp.u32 	%r339, 1, 0, %p103;
	add.s32 	%r340, %r563, %r339;
	ld.global.u32 	%r341, [%rd126+4];
	mul.wide.s32 	%rd129, %r341, 4;
	add.s64 	%rd130, %rd2, %rd129;
	ld.global.u32 	%r342, [%rd130];
	setp.eq.s32 	%p104, %r342, 0;
	selp.u32 	%r343, 1, 0, %p104;
	add.s32 	%r344, %r340, %r343;
	ld.global.u32 	%r345, [%rd126+8];
	mul.wide.s32 	%rd131, %r345, 4;
	add.s64 	%rd132, %rd2, %rd131;
	ld.global.u32 	%r346, [%rd132];
	setp.eq.s32 	%p105, %r346, 0;
	selp.u32 	%r347, 1, 0, %p105;
	add.s32 	%r348, %r344, %r347;
	ld.global.u32 	%r349, [%rd126+12];
	mul.wide.s32 	%rd133, %r349, 4;
	add.s64 	%rd134, %rd2, %rd133;
	ld.global.u32 	%r350, [%rd134];
	setp.eq.s32 	%p106, %r350, 0;
	selp.u32 	%r351, 1, 0, %p106;
	add.s32 	%r563, %r348, %r351;
	add.s32 	%r556, %r556, 4;
$L__BB2_96:
	setp.eq.s32 	%p107, %r143, 0;
	@%p107 bra 	$L__BB2_100;
	mul.wide.s32 	%rd135, %r556, 4;
	add.s64 	%rd15, %rd6, %rd135;
	ld.global.u32 	%r352, [%rd15];
	mul.wide.s32 	%rd136, %r352, 4;
	add.s64 	%rd137, %rd2, %rd136;
	ld.global.u32 	%r353, [%rd137];
	setp.eq.s32 	%p108, %r353, 0;
	selp.u32 	%r354, 1, 0, %p108;
	add.s32 	%r563, %r563, %r354;
	setp.eq.s32 	%p109, %r143, 1;
	@%p109 bra 	$L__BB2_100;
	ld.global.u32 	%r355, [%rd15+4];
	mul.wide.s32 	%rd138, %r355, 4;
	add.s64 	%rd139, %rd2, %rd138;
	ld.global.u32 	%r356, [%rd139];
	setp.eq.s32 	%p110, %r356, 0;
	selp.u32 	%r357, 1, 0, %p110;
	add.s32 	%r563, %r563, %r357;
	setp.eq.s32 	%p111, %r143, 2;
	@%p111 bra 	$L__BB2_100;
	ld.global.u32 	%r358, [%rd15+8];
	mul.wide.s32 	%rd140, %r358, 4;
	add.s64 	%rd141, %rd2, %rd140;
	ld.global.u32 	%r359, [%rd141];
	setp.eq.s32 	%p112, %r359, 0;
	selp.u32 	%r360, 1, 0, %p112;
	add.s32 	%r563, %r563, %r360;
$L__BB2_100:
	setp.ne.s32 	%p113, %r563, 1;
	@%p113 bra 	$L__BB2_123;
	mov.u32 	%r564, %r3;
$L__BB2_102:
	add.s32 	%r566, %r564, 1;
	setp.lt.s32 	%p114, %r566, %r492;
	@%p114 bra 	$L__BB2_104;
	ld.global.u32 	%r567, [%rd7];
	mov.u32 	%r566, %r16;
	bra.uni 	$L__BB2_105;
$L__BB2_104:
	mul.wide.u32 	%rd142, %r564, 4;
	add.s64 	%rd143, %rd4, %rd142;
	ld.global.u32 	%r567, [%rd143+4];
	setp.eq.s32 	%p115, %r567, -1;
	mov.u32 	%r564, %r566;
	@%p115 bra 	$L__BB2_102;
$L__BB2_105:
	setp.ne.s32 	%p116, %r566, %r492;
	@%p116 bra 	$L__BB2_107;
	mov.u32 	%r567, %r24;
$L__BB2_107:
	setp.ge.s32 	%p117, %r573, %r567;
	@%p117 bra 	$L__BB2_123;
	sub.s32 	%r160, %r567, %r573;
	and.b32  	%r161, %r160, 15;
	sub.s32 	%r363, %r573, %r567;
	setp.gt.u32 	%p118, %r363, -16;
	mov.b32 	%r580, 0;
	@%p118 bra 	$L__BB2_111;
	and.b32  	%r162, %r160, -16;
	mov.b32 	%r580, 0;
	mov.u32 	%r570, %r580;
$L__BB2_110:
	.pragma "nounroll";
	mul.wide.s32 	%rd144, %r573, 4;
	add.s64 	%rd145, %rd6, %rd144;
	ld.global.u32 	%r365, [%rd145];
	mul.wide.s32 	%rd146, %r365, 4;
	add.s64 	%rd147, %rd2, %rd146;
	ld.global.u32 	%r366, [%rd147];
	setp.eq.s32 	%p119, %r366, 0;
	selp.u32 	%r367, 1, 0, %p119;
	add.s32 	%r368, %r580, %r367;
	ld.global.u32 	%r369, [%rd145+4];
	mul.wide.s32 	%rd148, %r369, 4;
	add.s64 	%rd149, %rd2, %rd148;
	ld.global.u32 	%r370, [%rd149];
	setp.eq.s32 	%p120, %r370, 0;
	selp.u32 	%r371, 1, 0, %p120;
	add.s32 	%r372, %r368, %r371;
	ld.global.u32 	%r373, [%rd145+8];
	mul.wide.s32 	%rd150, %r373, 4;
	add.s64 	%rd151, %rd2, %rd150;
	ld.global.u32 	%r374, [%rd151];
	setp.eq.s32 	%p121, %r374, 0;
	selp.u32 	%r375, 1, 0, %p121;
	add.s32 	%r376, %r372, %r375;
	ld.global.u32 	%r377, [%rd145+12];
	mul.wide.s32 	%rd152, %r377, 4;
	add.s64 	%rd153, %rd2, %rd152;
	ld.global.u32 	%r378, [%rd153];
	setp.eq.s32 	%p122, %r378, 0;
	selp.u32 	%r379, 1, 0, %p122;
	add.s32 	%r380, %r376, %r379;
	ld.global.u32 	%r381, [%rd145+16];
	mul.wide.s32 	%rd154, %r381, 4;
	add.s64 	%rd155, %rd2, %rd154;
	ld.global.u32 	%r382, [%rd155];
	setp.eq.s32 	%p123, %r382, 0;
	selp.u32 	%r383, 1, 0, %p123;
	add.s32 	%r384, %r380, %r383;
	ld.global.u32 	%r385, [%rd145+20];
	mul.wide.s32 	%rd156, %r385, 4;
	add.s64 	%rd157, %rd2, %rd156;
	ld.global.u32 	%r386, [%rd157];
	setp.eq.s32 	%p124, %r386, 0;
	selp.u32 	%r387, 1, 0, %p124;
	add.s32 	%r388, %r384, %r387;
	ld.global.u32 	%r389, [%rd145+24];
	mul.wide.s32 	%rd158, %r389, 4;
	add.s64 	%rd159, %rd2, %rd158;
	ld.global.u32 	%r390, [%rd159];
	setp.eq.s32 	%p125, %r390, 0;
	selp.u32 	%r391, 1, 0, %p125;
	add.s32 	%r392, %r388, %r391;
	ld.global.u32 	%r393, [%rd145+28];
	mul.wide.s32 	%rd160, %r393, 4;
	add.s64 	%rd161, %rd2, %rd160;
	ld.global.u32 	%r394, [%rd161];
	setp.eq.s32 	%p126, %r394, 0;
	selp.u32 	%r395, 1, 0, %p126;
	add.s32 	%r396, %r392, %r395;
	ld.global.u32 	%r397, [%rd145+32];
	mul.wide.s32 	%rd162, %r397, 4;
	add.s64 	%rd163, %rd2, %rd162;
	ld.global.u32 	%r398, [%rd163];
	setp.eq.s32 	%p127, %r398, 0;
	selp.u32 	%r399, 1, 0, %p127;
	add.s32 	%r400, %r396, %r399;
	ld.global.u32 	%r401, [%rd145+36];
	mul.wide.s32 	%rd164, %r401, 4;
	add.s64 	%rd165, %rd2, %rd164;
	ld.global.u32 	%r402, [%rd165];
	setp.eq.s32 	%p128, %r402, 0;
	selp.u32 	%r403, 1, 0, %p128;
	add.s32 	%r404, %r400, %r403;
	ld.global.u32 	%r405, [%rd145+40];
	mul.wide.s32 	%rd166, %r405, 4;
	add.s64 	%rd167, %rd2, %rd166;
	ld.global.u32 	%r406, [%rd167];
	setp.eq.s32 	%p129, %r406, 0;
	selp.u32 	%r407, 1, 0, %p129;
	add.s32 	%r408, %r404, %r407;
	ld.global.u32 	%r409, [%rd145+44];
	mul.wide.s32 	%rd168, %r409, 4;
	add.s64 	%rd169, %rd2, %rd168;
	ld.global.u32 	%r410, [%rd169];
	setp.eq.s32 	%p130, %r410, 0;
	selp.u32 	%r411, 1, 0, %p130;
	add.s32 	%r412, %r408, %r411;
	ld.global.u32 	%r413, [%rd145+48];
	mul.wide.s32 	%rd170, %r413, 4;
	add.s64 	%rd171, %rd2, %rd170;
	ld.global.u32 	%r414, [%rd171];
	setp.eq.s32 	%p131, %r414, 0;
	selp.u32 	%r415, 1, 0, %p131;
	add.s32 	%r416, %r412, %r415;
	ld.global.u32 	%r417, [%rd145+52];
	mul.wide.s32 	%rd172, %r417, 4;
	add.s64 	%rd173, %rd2, %rd172;
	ld.global.u32 	%r418, [%rd173];
	setp.eq.s32 	%p132, %r418, 0;
	selp.u32 	%r419, 1, 0, %p132;
	add.s32 	%r420, %r416, %r419;
	ld.global.u32 	%r421, [%rd145+56];
	mul.wide.s32 	%rd174, %r421, 4;
	add.s64 	%rd175, %rd2, %rd174;
	ld.global.u32 	%r422, [%rd175];
	setp.eq.s32 	%p133, %r422, 0;
	selp.u32 	%r423, 1, 0, %p133;
	add.s32 	%r424, %r420, %r423;
	ld.global.u32 	%r425, [%rd145+60];
	mul.wide.s32 	%rd176, %r425, 4;
	add.s64 	%rd177, %rd2, %rd176;
	ld.global.u32 	%r426, [%rd177];
	setp.eq.s32 	%p134, %r426, 0;
	selp.u32 	%r427, 1, 0, %p134;
	add.s32 	%r580, %r424, %r427;
	add.s32 	%r573, %r573, 16;
	add.s32 	%r570, %r570, 16;
	setp.ne.s32 	%p135, %r570, %r162;
	@%p135 bra 	$L__BB2_110;
$L__BB2_111:
	setp.eq.s32 	%p136, %r161, 0;
	@%p136 bra 	$L__BB2_121;
	and.b32  	%r172, %r160, 7;
	setp.lt.u32 	%p137, %r161, 8;
	@%p137 bra 	$L__BB2_114;
	mul.wide.s32 	%rd178, %r573, 4;
	add.s64 	%rd179, %rd6, %rd178;
	ld.global.u32 	%r429, [%rd179];
	mul.wide.s32 	%rd180, %r429, 4;
	add.s64 	%rd181, %rd2, %rd180;
	ld.global.u32 	%r430, [%rd181];
	setp.eq.s32 	%p138, %r430, 0;
	selp.u32 	%r431, 1, 0, %p138;
	add.s32 	%r432, %r580, %r431;
	ld.global.u32 	%r433, [%rd179+4];
	mul.wide.s32 	%rd182, %r433, 4;
	add.s64 	%rd183, %rd2, %rd182;
	ld.global.u32 	%r434, [%rd183];
	setp.eq.s32 	%p139, %r434, 0;
	selp.u32 	%r435, 1, 0, %p139;
	add.s32 	%r436, %r432, %r435;
	ld.global.u32 	%r437, [%rd179+8];
	mul.wide.s32 	%rd184, %r437, 4;
	add.s64 	%rd185, %rd2, %rd184;
	ld.global.u32 	%r438, [%rd185];
	setp.eq.s32 	%p140, %r438, 0;
	selp.u32 	%r439, 1, 0, %p140;
	add.s32 	%r440, %r436, %r439;
	ld.global.u32 	%r441, [%rd179+12];
	mul.wide.s32 	%rd186, %r441, 4;
	add.s64 	%rd187, %rd2, %rd186;
	ld.global.u32 	%r442, [%rd187];
	setp.eq.s32 	%p141, %r442, 0;
	selp.u32 	%r443, 1, 0, %p141;
	add.s32 	%r444, %r440, %r443;
	ld.global.u32 	%r445, [%rd179+16];
	mul.wide.s32 	%rd188, %r445, 4;
	add.s64 	%rd189, %rd2, %rd188;
	ld.global.u32 	%r446, [%rd189];
	setp.eq.s32 	%p142, %r446, 0;
	selp.u32 	%r447, 1, 0, %p142;
	add.s32 	%r448, %r444, %r447;
	ld.global.u32 	%r449, [%rd179+20];
	mul.wide.s32 	%rd190, %r449, 4;
	add.s64 	%rd191, %rd2, %rd190;
	ld.global.u32 	%r450, [%rd191];
	setp.eq.s32 	%p143, %r450, 0;
	selp.u32 	%r451, 1, 0, %p143;
	add.s32 	%r452, %r448, %r451;
	ld.global.u32 	%r453, [%rd179+24];
	mul.wide.s32 	%rd192, %r453, 4;
	add.s64 	%rd193, %rd2, %rd192;
	ld.global.u32 	%r454, [%rd193];
	setp.eq.s32 	%p144, %r454, 0;
	selp.u32 	%r455, 1, 0, %p144;
	add.s32 	%r456, %r452, %r455;
	ld.global.u32 	%r457, [%rd179+28];
	mul.wide.s32 	%rd194, %r457, 4;
	add.s64 	%rd195, %rd2, %rd194;
	ld.global.u32 	%r458, [%rd195];
	setp.eq.s32 	%p145, %r458, 0;
	selp.u32 	%r459, 1, 0, %p145;
	add.s32 	%r580, %r456, %r459;
	add.s32 	%r573, %r573, 8;
$L__BB2_114:
	setp.eq.s32 	%p146, %r172, 0;
	@%p146 bra 	$L__BB2_121;
	and.b32  	%r178, %r160, 3;
	setp.lt.u32 	%p147, %r172, 4;
	@%p147 bra 	$L__BB2_117;
	mul.wide.s32 	%rd196, %r573, 4;
	add.s64 	%rd197, %rd6, %rd196;
	ld.global.u32 	%r461, [%rd197];
	mul.wide.s32 	%rd198, %r461, 4;
	add.s64 	%rd199, %rd2, %rd198;
	ld.global.u32 	%r462, [%rd199];
	setp.eq.s32 	%p148, %r462, 0;
	selp.u32 	%r463, 1, 0, %p148;
	add.s32 	%r464, %r580, %r463;
	ld.global.u32 	%r465, [%rd197+4];
	mul.wide.s32 	%rd200, %r465, 4;
	add.s64 	%rd201, %rd2, %rd200;
	ld.global.u32 	%r466, [%rd201];
	setp.eq.s32 	%p149, %r466, 0;
	selp.u32 	%r467, 1, 0, %p149;
	add.s32 	%r468, %r464, %r467;
	ld.global.u32 	%r469, [%rd197+8];
	mul.wide.s32 	%rd202, %r469, 4;
	add.s64 	%rd203, %rd2, %rd202;
	ld.global.u32 	%r470, [%rd203];
	setp.eq.s32 	%p150, %r470, 0;
	selp.u32 	%r471, 1, 0, %p150;
	add.s32 	%r472, %r468, %r471;
	ld.global.u32 	%r473, [%rd197+12];
	mul.wide.s32 	%rd204, %r473, 4;
	add.s64 	%rd205, %rd2, %rd204;
	ld.global.u32 	%r474, [%rd205];
	setp.eq.s32 	%p151, %r474, 0;
	selp.u32 	%r475, 1, 0, %p151;
	add.s32 	%r580, %r472, %r475;
	add.s32 	%r573, %r573, 4;
$L__BB2_117:
	setp.eq.s32 	%p152, %r178, 0;
	@%p152 bra 	$L__BB2_121;
	mul.wide.s32 	%rd206, %r573, 4;
	add.s64 	%rd16, %rd6, %rd206;
	ld.global.u32 	%r476, [%rd16];
	mul.wide.s32 	%rd207, %r476, 4;
	add.s64 	%rd208, %rd2, %rd207;
	ld.global.u32 	%r477, [%rd208];
	setp.eq.s32 	%p153, %r477, 0;
	selp.u32 	%r478, 1, 0, %p153;
	add.s32 	%r580, %r580, %r478;
	setp.eq.s32 	%p154, %r178, 1;
	@%p154 bra 	$L__BB2_121;
	ld.global.u32 	%r479, [%rd16+4];
	mul.wide.s32 	%rd209, %r479, 4;
	add.s64 	%rd210, %rd2, %rd209;
	ld.global.u32 	%r480, [%rd210];
	setp.eq.s32 	%p155, %r480, 0;
	selp.u32 	%r481, 1, 0, %p155;
	add.s32 	%r580, %r580, %r481;
	setp.eq.s32 	%p156, %r178, 2;
	@%p156 bra 	$L__BB2_121;
	ld.global.u32 	%r482, [%rd16+8];
	mul.wide.s32 	%rd211, %r482, 4;
	add.s64 	%rd212, %rd2, %rd211;
	ld.global.u32 	%r483, [%rd212];
	setp.eq.s32 	%p157, %r483, 0;
	selp.u32 	%r484, 1, 0, %p157;
	add.s32 	%r580, %r580, %r484;
$L__BB2_121:
	setp.ne.s32 	%p158, %r580, 1;
	@%p158 bra 	$L__BB2_123;
$L__BB2_122:
	ld.param.u64 	%rd226, [_Z5Trim2P5Graph_param_0];
	mov.u32 	%r485, %ctaid.x;
	mov.u32 	%r486, %ntid.x;
	mov.u32 	%r487, %tid.x;
	mad.lo.s32 	%r488, %r485, %r486, %r487;
	mov.b32 	%r489, 1;
	st.global.u32 	[%rd3], %r489;
	cvta.to.global.u64 	%rd213, %rd226;
	ld.global.u64 	%rd214, [%rd213+40];
	cvta.to.global.u64 	%rd215, %rd214;
	mul.wide.s32 	%rd216, %r488, 4;
	add.s64 	%rd217, %rd215, %rd216;
	st.global.u32 	[%rd217], %r489;
	ld.global.u32 	%r490, [%rd213+8];
	add.s32 	%r491, %r490, 1;
	st.global.u32 	[%rd213+8], %r491;
	ld.global.u64 	%rd218, [%rd213+32];
	cvta.to.global.u64 	%rd219, %rd218;
	mul.wide.u32 	%rd220, %r3, 4;
	add.s64 	%rd221, %rd219, %rd220;
	st.global.u32 	[%rd221], %r491;
	ld.global.u64 	%rd222, [%rd213+32];
	cvta.to.global.u64 	%rd223, %rd222;
	add.s64 	%rd224, %rd223, %rd216;
	st.global.u32 	[%rd224], %r491;
	ld.global.u32 	%r492, [%rd213];
$L__BB2_123:
	setp.lt.s32 	%p159, %r493, %r492;
	@%p159 bra 	$L__BB2_2;
$L__BB2_124:
	ret;

}


// ===== COMPILED SASS (sm_100) =====

	.target	sm_100

	.elftype	@"ET_EXEC"


//--------------------- .note.nv.tkinfo           --------------------------
	.section	.note.nv.tkinfo,"",@"SHT_NOTE"
	.sectionflags	@"SHF_NOTE_NV_TKINFO"
	.tkinfo
        /*0018*/ 	.word	0x00000002
        /*0030*/ 	.string	""
        /*0030*/ 	.string	"ptxas"
        /*0030*/ 	.string	"Cuda compilation tools, release 13.0, V13.0.88"
        /*0030*/ 	.string	"Build cuda_13.0.r13.0/compiler.36424714_0"
        /*0030*/ 	.string	"-arch sm_100 -m 64 "



//--------------------- .note.nv.cuinfo           --------------------------
	.section	.note.nv.cuinfo,"",@"SHT_NOTE"
	.sectionflags	@"SHF_NOTE_NV_CUINFO"
        /*0018*/ 	.short	0x0002
        /*001a*/ 	.short	0x0064
        /*001c*/ 	.short	0x0082
	.zero		2


//--------------------- .nv.info                  --------------------------
	.section	.nv.info,"",@"SHT_CUDA_INFO"
	.align	4


	//----- nvinfo : EIATTR_REGCOUNT
	.align		4
        /*0000*/ 	.byte	0x04, 0x2f
        /*0002*/ 	.short	(.L_7 - .L_6)
	.align		4
.L_6:
        /*0004*/ 	.word	index@(_Z5Trim1P5Graph)
        /*0008*/ 	.word	0x00000020


	//----- nvinfo : EIATTR_FRAME_SIZE
	.align		4
.L_7:
        /*000c*/ 	.byte	0x04, 0x11
        /*000e*/ 	.short	(.L_9 - .L_8)
	.align		4
.L_8:
        /*0010*/ 	.word	index@(_Z5Trim1P5Graph)
        /*0014*/ 	.word	0x00000000


	//----- nvinfo : EIATTR_REGCOUNT
	.align		4
.L_9:
        /*0018*/ 	.byte	0x04, 0x2f
        /*001a*/ 	.short	(.L_11 - .L_10)
	.align		4
.L_10:
        /*001c*/ 	.word	index@(_Z6CheckyP5Graph)
        /*0020*/ 	.word	0x00000018


	//----- nvinfo : EIATTR_FRAME_SIZE
	.align		4
.L_11:
        /*0024*/ 	.byte	0x04, 0x11
        /*0026*/ 	.short	(.L_13 - .L_12)
	.align		4
.L_12:
        /*0028*/ 	.word	index@(_Z6CheckyP5Graph)
        /*002c*/ 	.word	0x00000008


	//----- nvinfo : EIATTR_REGCOUNT
	.align		4
.L_13:
        /*0030*/ 	.byte	0x04, 0x2f
        /*0032*/ 	.short	(.L_15 - .L_14)
	.align		4
.L_14:
        /*0034*/ 	.word	index@(_Z5Trim2P5Graph)
        /*0038*/ 	.word	0x00000028


	//----- nvinfo : EIATTR_FRAME_SIZE
	.align		4
.L_15:
        /*003c*/ 	.byte	0x04, 0x11
        /*003e*/ 	.short	(.L_17 - .L_16)
	.align		4
.L_16:
        /*0040*/ 	.word	index@(_Z5Trim2P5Graph)
        /*0044*/ 	.word	0x00000000


	//----- nvinfo : EIATTR_MIN_STACK_SIZE
	.align		4
.L_17:
        /*0048*/ 	.byte	0x04, 0x12
        /*004a*/ 	.short	(.L_19 - .L_18)
	.align		4
.L_18:
        /*004c*/ 	.word	index@(_Z5Trim2P5Graph)
        /*0050*/ 	.word	0x00000000


	//----- nvinfo : EIATTR_MIN_STACK_SIZE
	.align		4
.L_19:
        /*0054*/ 	.byte	0x04, 0x12
        /*0056*/ 	.short	(.L_21 - .L_20)
	.align		4
.L_20:
        /*0058*/ 	.word	index@(_Z6CheckyP5Graph)
        /*005c*/ 	.word	0x00000008


	//----- nvinfo : EIATTR_MIN_STACK_SIZE
	.align		4
.L_21:
        /*0060*/ 	.byte	0x04, 0x12
        /*0062*/ 	.short	(.L_23 - .L_22)
	.align		4
.L_22:
        /*0064*/ 	.word	index@(_Z5Trim1P5Graph)
        /*0068*/ 	.word	0x00000000
.L_23:


//--------------------- .nv.compat                --------------------------
	.section	.nv.compat,"",@"SHT_CUDA_COMPAT_INFO"
	.align	4
        /*0000*/ 	.byte	0x02, 0x09, 0x00, 0x00, 0x02, 0x02, 0x01, 0x00, 0x02, 0x05, 0x05, 0x00, 0x03, 0x07, 0x01, 0x01
        /*0010*/ 	.byte	0x02, 0x03, 0x00, 0x00, 0x02, 0x06, 0x01, 0x00, 0x04, 0x0b, 0x08, 0x00, 0x09, 0x00, 0x00, 0x00
        /*0020*/ 	.byte	0x00, 0x00, 0x00, 0x00


//--------------------- .nv.info._Z5Trim2P5Graph  --------------------------
	.section	.nv.info._Z5Trim2P5Graph,"",@"SHT_CUDA_INFO"
	.sectionflags	@""
	.align	4


	//----- nvinfo : EIATTR_CUDA_API_VERSION
	.align		4
        /*0000*/ 	.byte	0x04, 0x37
        /*0002*/ 	.short	(.L_25 - .L_24)
.L_24:
        /*0004*/ 	.word	0x00000082


	//----- nvinfo : EIATTR_KPARAM_INFO
	.align		4
.L_25:
        /*0008*/ 	.byte	0x04, 0x17
        /*000a*/ 	.short	(.L_27 - .L_26)
.L_26:
        /*000c*/ 	.word	0x00000000
        /*0010*/ 	.short	0x0000
        /*0012*/ 	.short	0x0000
        /*0014*/ 	.byte	0x00, 0xf5, 0x21, 0x00


	//----- nvinfo : EIATTR_SPARSE_MMA_MASK
	.align		4
.L_27:
        /*0018*/ 	.byte	0x03, 0x50
        /*001a*/ 	.short	0x0000


	//----- nvinfo : EIATTR_MAXREG_COUNT
	.align		4
        /*001c*/ 	.byte	0x03, 0x1b
        /*001e*/ 	.short	0x00ff


	//----- nvinfo : EIATTR_MERCURY_ISA_VERSION
	.align		4
        /*0020*/ 	.byte	0x03, 0x5f
        /*0022*/ 	.short	0x0101


	//----- nvinfo : EIATTR_VRC_CTA_INIT_COUNT
	.align		4
        /*0024*/ 	.byte	0x02, 0x4a
	.zero		1
	.zero		1


	//----- nvinfo : EIATTR_EXIT_INSTR_OFFSETS
	.align		4
        /*0028*/ 	.byte	0x04, 0x1c
        /*002a*/ 	.short	(.L_29 - .L_28)


	//   ....[0]....
.L_28:
        /*002c*/ 	.word	0x000000a0


	//   ....[1]....
        /*0030*/ 	.word	0x00004a70


	//----- nvinfo : EIATTR_CRS_STACK_SIZE
	.align		4
.L_29:
        /*0034*/ 	.byte	0x04, 0x1e
        /*0036*/ 	.short	(.L_31 - .L_30)
.L_30:
        /*0038*/ 	.word	0x00000000


	//----- nvinfo : EIATTR_CBANK_PARAM_SIZE
	.align		4
.L_31:
        /*003c*/ 	.byte	0x03, 0x19
        /*003e*/ 	.short	0x0008


	//----- nvinfo : EIATTR_PARAM_CBANK
	.align		4
        /*0040*/ 	.byte	0x04, 0x0a
        /*0042*/ 	.short	(.L_33 - .L_32)
	.align		4
.L_32:
        /*0044*/ 	.word	index@(.nv.constant0._Z5Trim2P5Graph)
        /*0048*/ 	.short	0x0380
        /*004a*/ 	.short	0x0008


	//----- nvinfo : EIATTR_SW_WAR
	.align		4
.L_33:
        /*004c*/ 	.byte	0x04, 0x36
        /*004e*/ 	.short	(.L_35 - .L_34)
.L_34:
        /*0050*/ 	.word	0x00000008
.L_35:


//--------------------- .nv.info._Z6CheckyP5Graph --------------------------
	.section	.nv.info._Z6CheckyP5Graph,"",@"SHT_CUDA_INFO"
	.sectionflags	@""
	.align	4


	//----- nvinfo : EIATTR_CUDA_API_VERSION
	.align		4
        /*0000*/ 	.byte	0x04, 0x37
        /*0002*/ 	.short	(.L_37 - .L_36)
.L_36:
        /*0004*/ 	.word	0x00000082


	//----- nvinfo : EIATTR_KPARAM_INFO
	.align		4
.L_37:
        /*0008*/ 	.byte	0x04, 0x17
        /*000a*/ 	.short	(.L_39 - .L_38)
.L_38:
        /*000c*/ 	.word	0x00000000
        /*0010*/ 	.short	0x0000
        /*0012*/ 	.short	0x0000
        /*0014*/ 	.byte	0x00, 0xf5, 0x21, 0x00


	//----- nvinfo : EIATTR_SPARSE_MMA_MASK
	.align		4
.L_39:
        /*0018*/ 	.byte	0x03, 0x50
        /*001a*/ 	.short	0x0000


	//----- nvinfo : EIATTR_MAXREG_COUNT
	.align		4
        /*001c*/ 	.byte	0x03, 0x1b
        /*001e*/ 	.short	0x00ff


	//----- nvinfo : EIATTR_EXTERNS
	.align		4
        /*0020*/ 	.byte	0x04, 0x0f
        /*0022*/ 	.short	(.L_41 - .L_40)


	//   ....[0]....
	.align		4
.L_40:
        /*0024*/ 	.word	index@(vprintf)


	//----- nvinfo : EIATTR_MERCURY_ISA_VERSION
	.align		4
.L_41:
        /*0028*/ 	.byte	0x03, 0x5f
        /*002a*/ 	.short	0x0101


	//----- nvinfo : EIATTR_VRC_CTA_INIT_COUNT
	.align		4
        /*002c*/ 	.byte	0x02, 0x4a
	.zero		1
	.zero		1


	//----- nvinfo : EIATTR_SYSCALL_OFFSETS
	.align		4
        /*0030*/ 	.byte	0x04, 0x46
        /*0032*/ 	.short	(.L_43 - .L_42)


	//   ....[0]....
.L_42:
        /*0034*/ 	.word	0x000001a0


	//   ....[1]....
        /*0038*/ 	.word	0x00000280


	//   ....[2]....
        /*003c*/ 	.word	0x000003c0


	//   ....[3]....
        /*0040*/ 	.word	0x000004a0


	//   ....[4]....
        /*0044*/ 	.word	0x000005e0


	//   ....[5]....
        /*0048*/ 	.word	0x000006c0


	//   ....[6]....
        /*004c*/ 	.word	0x00000800


	//   ....[7]....
        /*0050*/ 	.word	0x000008e0


	//----- nvinfo : EIATTR_EXIT_INSTR_OFFSETS
	.align		4
.L_43:
        /*0054*/ 	.byte	0x04, 0x1c
        /*0056*/ 	.short	(.L_45 - .L_44)


	//   ....[0]....
.L_44:
        /*0058*/ 	.word	0x000008f0


	//----- nvinfo : EIATTR_CRS_STACK_SIZE
	.align		4
.L_45:
        /*005c*/ 	.byte	0x04, 0x1e
        /*005e*/ 	.short	(.L_47 - .L_46)
.L_46:
        /*0060*/ 	.word	0x00000000


	//----- nvinfo : EIATTR_CBANK_PARAM_SIZE
	.align		4
.L_47:
        /*0064*/ 	.byte	0x03, 0x19
        /*0066*/ 	.short	0x0008


	//----- nvinfo : EIATTR_PARAM_CBANK
	.align		4
        /*0068*/ 	.byte	0x04, 0x0a
        /*006a*/ 	.short	(.L_49 - .L_48)
	.align		4
.L_48:
        /*006c*/ 	.word	index@(.nv.constant0._Z6CheckyP5Graph)
        /*0070*/ 	.short	0x0380
        /*0072*/ 	.short	0x0008


	//----- nvinfo : EIATTR_SW_WAR
	.align		4
.L_49:
        /*0074*/ 	.byte	0x04, 0x36
        /*0076*/ 	.short	(.L_51 - .L_50)
.L_50:
        /*0078*/ 	.word	0x00000008
.L_51:


//--------------------- .nv.info._Z5Trim1P5Graph  --------------------------
	.section	.nv.info._Z5Trim1P5Graph,"",@"SHT_CUDA_INFO"
	.sectionflags	@""
	.align	4


	//----- nvinfo : EIATTR_CUDA_API_VERSION
	.align		4
        /*0000*/ 	.byte	0x04, 0x37
        /*0002*/ 	.short	(.L_53 - .L_52)
.L_52:
        /*0004*/ 	.word	0x00000082


	//----- nvinfo : EIATTR_KPARAM_INFO
	.align		4
.L_53:
        /*0008*/ 	.byte	0x04, 0x17
        /*000a*/ 	.short	(.L_55 - .L_54)
.L_54:
        /*000c*/ 	.word	0x00000000
        /*0010*/ 	.short	0x0000
        /*0012*/ 	.short	0x0000
        /*0014*/ 	.byte	0x00, 0xf5, 0x21, 0x00


	//----- nvinfo : EIATTR_SPARSE_MMA_MASK
	.align		4
.L_55:
        /*0018*/ 	.byte	0x03, 0x50
        /*001a*/ 	.short	0x0000


	//----- nvinfo : EIATTR_MAXREG_COUNT
	.align		4
        /*001c*/ 	.byte	0x03, 0x1b
        /*001e*/ 	.short	0x00ff


	//----- nvinfo : EIATTR_MERCURY_ISA_VERSION
	.align		4
        /*0020*/ 	.byte	0x03, 0x5f
        /*0022*/ 	.short	0x0101


	//----- nvinfo : EIATTR_VRC_CTA_INIT_COUNT
	.align		4
        /*0024*/ 	.byte	0x02, 0x4a
	.zero		1
	.zero		1


	//----- nvinfo : EIATTR_EXIT_INSTR_OFFSETS
	.align		4
        /*0028*/ 	.byte	0x04, 0x1c
        /*002a*/ 	.short	(.L_57 - .L_56)


	//   ....[0]....
.L_56:
        /*002c*/ 	.word	0x00000090


	//   ....[1]....
        /*0030*/ 	.word	0x000000e0


	//   ....[2]....
        /*0034*/ 	.word	0x00001160


	//   ....[3]....
        /*0038*/ 	.word	0x000021a0


	//   ....[4]....
        /*003c*/ 	.word	0x00002250


	//----- nvinfo : EIATTR_CRS_STACK_SIZE
	.align		4
.L_57:
        /*0040*/ 	.byte	0x04, 0x1e
        /*0042*/ 	.short	(.L_59 - .L_58)
.L_58:
        /*0044*/ 	.word	0x00000000


	//----- nvinfo : EIATTR_CBANK_PARAM_SIZE
	.align		4
.L_59:
        /*0048*/ 	.byte	0x03, 0x19
        /*004a*/ 	.short	0x0008


	//----- nvinfo : EIATTR_PARAM_CBANK
	.align		4
        /*004c*/ 	.byte	0x04, 0x0a
        /*004e*/ 	.short	(.L_61 - .L_60)
	.align		4
.L_60:
        /*0050*/ 	.word	index@(.nv.constant0._Z5Trim1P5Graph)
        /*0054*/ 	.short	0x0380
        /*0056*/ 	.short	0x0008


	//----- nvinfo : EIATTR_SW_WAR
	.align		4
.L_61:
        /*0058*/ 	.byte	0x04, 0x36
        /*005a*/ 	.short	(.L_63 - .L_62)
.L_62:
        /*005c*/ 	.word	0x00000008
.L_63:


//--------------------- .nv.callgraph             --------------------------
	.section	.nv.callgraph,"",@"SHT_CUDA_CALLGRAPH"
	.align	4
	.sectionentsize	8
	.align		4
        /*0000*/ 	.word	0x00000000
	.align		4
        /*0004*/ 	.word	0xffffffff
	.align		4
        /*0008*/ 	.word	index@(_Z6CheckyP5Graph)
	.align		4
        /*000c*/ 	.word	index@(vprintf)
	.align		4
        /*0010*/ 	.word	0x00000000
	.align		4
        /*0014*/ 	.word	0xfffffffe
	.align		4
        /*0018*/ 	.word	0x00000000
	.align		4
        /*001c*/ 	.word	0xfffffffd
	.align		4
        /*0020*/ 	.word	0x00000000
	.align		4
        /*0024*/ 	.word	0xfffffffc


//--------------------- .nv.constant4             --------------------------
	.section	.nv.constant4,"a",@progbits
	.align	8
	.align		8
.nv.constant4:
        /*0000*/ 	.dword	$str
	.align		8
        /*0008*/ 	.dword	$str$1
	.align		8
        /*0010*/ 	.dword	$str$2
	.align		8
        /*0018*/ 	.dword	$str$3
	.align		8
        /*0020*/ 	.dword	$str$4
	.align		8
        /*0028*/ 	.dword	$str$5
	.align		8
        /*0030*/ 	.dword	vprintf


//--------------------- .text._Z5Trim2P5Graph     --------------------------
	.section	.text._Z5Trim2P5Graph,"ax",@progbits
	.align	128
        .global         _Z5Trim2P5Graph
        .type           _Z5Trim2P5Graph,@function
        .size           _Z5Trim2P5Graph,(.L_x_133 - _Z5Trim2P5Graph)
        .other          _Z5Trim2P5Graph,@"STO_CUDA_ENTRY STV_DEFAULT"
_Z5Trim2P5Graph:
.text._Z5Trim2P5Graph:
[----:B------:R-:W-:Y:S08]  /*0000*/  LDC R1, c[0x0][0x37c] ;  /* 0x0000df00ff017b82 */ /* 0x000ff00000000800 */
[----:B------:R-:W0:Y:S01]  /*0010*/  LDC.64 R2, c[0x0][0x380] ;  /* 0x0000e000ff027b82 */ /* 0x000e220000000a00 */
[----:B------:R-:W0:Y:S02]  /*0020*/  LDCU.64 UR4, c[0x0][0x358] ;  /* 0x00006b00ff0477ac */ /* 0x000e240008000a00 */
[----:B0-----:R-:W2:Y:S05]  /*0030*/  LDG.E R3, desc[UR4][R2.64] ;  /* 0x0000000402037981 */ /* 0x001eaa000c1e1900 */
[----:B------:R-:W0:Y:S01]  /*0040*/  S2UR UR6, SR_CTAID.X ;  /* 0x00000000000679c3 */ /* 0x000e220000002500 */
[----:B------:R-:W0:Y:S07]  /*0050*/  S2R R5, SR_TID.X ;  /* 0x0000000000057919 */ /* 0x000e2e0000002100 */
[----:B------:R-:W0:Y:S02]  /*0060*/  LDC R0, c[0x0][0x360] ;  /* 0x0000d800ff007b82 */ /* 0x000e240000000800 */
[----:B0-----:R-:W-:Y:S01]  /*0070*/  IMAD R0, R0, UR6, R5 ;  /* 0x0000000600007c24 */ /* 0x001fe2000f8e0205 */
[----:B--2---:R-:W-:-:S04]  /*0080*/  ISETP.GE.AND P0, PT, R3, 0x1, PT ;  /* 0x000000010300780c */ /* 0x004fc80003f06270 */
[----:B------:R-:W-:-:S13]  /*0090*/  ISETP.GE.OR P0, PT, R0, R3, !P0 ;  /* 0x000000030000720c */ /* 0x000fda0004706670 */
[----:B------:R-:W-:Y:S05]  /*00a0*/  @P0 EXIT ;  /* 0x000000000000094d */ /* 0x000fea0003800000 */
[----:B------:R-:W-:-:S07]  /*00b0*/  IMAD.MOV.U32 R2, RZ, RZ, RZ ;  /* 0x000000ffff027224 */ /* 0x000fce00078e00ff */
.L_x_83:
[----:B0--3--:R-:W0:Y:S02]  /*00c0*/  LDC.64 R12, c[0x0][0x380] ;  /* 0x0000e000ff0c7b82 */ /* 0x009e240000000a00 */
[----:B0-----:R-:W2:Y:S02]  /*00d0*/  LDG.E.64 R16, desc[UR4][R12.64+0x28] ;  /* 0x000028040c107981 */ /* 0x001ea4000c1e1b00 */
[----:B--2---:R-:W-:-:S06]  /*00e0*/  IMAD.WIDE R6, R0, 0x4, R16 ;  /* 0x0000000400067825 */ /* 0x004fcc00078e0210 */
[----:B------:R-:W2:Y:S01]  /*00f0*/  LDG.E R6, desc[UR4][R6.64] ;  /* 0x0000000406067981 */ /* 0x000ea2000c1e1900 */
[----:B------:R-:W-:Y:S01]  /*0100*/  BSSY.RECONVERGENT B1, `(.L_x_0) ;  /* 0x0000494000017945 */ /* 0x000fe20003800200 */
[----:B------:R-:W-:Y:S02]  /*0110*/  IMAD.MOV.U32 R5, RZ, RZ, R2 ;  /* 0x000000ffff057224 */ /* 0x000fe400078e0002 */
[----:B------:R-:W-:Y:S01]  /*0120*/  VIADD R2, R2, 0x1 ;  /* 0x0000000102027836 */ /* 0x000fe20000000000 */
[----:B--2---:R-:W-:-:S13]  /*0130*/  ISETP.NE.AND P0, PT, R6, RZ, PT ;  /* 0x000000ff0600720c */ /* 0x004fda0003f05270 */
[----:B-1----:R-:W-:Y:S05]  /*0140*/  @P0 BRA `(.L_x_1) ;  /* 0x00000048003c0947 */ /* 0x002fea0003800000 */
[----:B------:R-:W-:-:S05]  /*0150*/  IMAD.WIDE.U32 R18, R5, 0x4, R16 ;  /* 0x0000000405127825 */ /* 0x000fca00078e0010 */
[----:B------:R-:W2:Y:S02]  /*0160*/  LDG.E R4, desc[UR4][R18.64] ;  /* 0x0000000412047981 */ /* 0x000ea4000c1e1900 */
[----:B--2---:R-:W-:-:S04]  /*0170*/  ISETP.NE.AND P0, PT, R4, RZ, PT ;  /* 0x000000ff0400720c */ /* 0x004fc80003f05270 */
[----:B------:R-:W-:-:S13]  /*0180*/  ISETP.EQ.OR P0, PT, R0, R5, P0 ;  /* 0x000000050000720c */ /* 0x000fda0000702670 */
[----:B------:R-:W-:Y:S05]  /*0190*/  @P0 BRA `(.L_x_1) ;  /* 0x0000004800280947 */ /* 0x000fea0003800000 */
[----:B------:R-:W2:Y:S02]  /*01a0*/  LDG.E.64 R12, desc[UR4][R12.64+0x18] ;  /* 0x000018040c0c7981 */ /* 0x000ea4000c1e1b00 */
[----:B--2---:R-:W-:-:S05]  /*01b0*/  IMAD.WIDE R6, R0, 0x4, R12 ;  /* 0x0000000400067825 */ /* 0x004fca00078e020c */
[----:B------:R-:W2:Y:S02]  /*01c0*/  LDG.E R11, desc[UR4][R6.64] ;  /* 0x00000004060b7981 */ /* 0x000ea4000c1e1900 */
[----:B--2---:R-:W-:-:S13]  /*01d0*/  ISETP.NE.AND P0, PT, R11, -0x1, PT ;  /* 0xffffffff0b00780c */ /* 0x004fda0003f05270 */
[----:B------:R-:W-:Y:S05]  /*01e0*/  @!P0 BRA `(.L_x_1) ;  /* 0x0000004800148947 */ /* 0x000fea0003800000 */
[----:B------:R-:W-:Y:S01]  /*01f0*/  VIADDMNMX R9, R0, 0x1, R3, !PT ;  /* 0x0000000100097846 */ /* 0x000fe20007800103 */
[----:B------:R-:W-:Y:S01]  /*0200*/  BSSY.RECONVERGENT B0, `(.L_x_2) ;  /* 0x000000e000007945 */ /* 0x000fe20003800200 */
[----:B------:R-:W-:-:S03]  /*0210*/  IMAD.MOV.U32 R21, RZ, RZ, R0 ;  /* 0x000000ffff157224 */ /* 0x000fc600078e0000 */
[----:B------:R-:W-:-:S07]  /*0220*/  IMAD.WIDE R14, R9, 0x4, R12 ;  /* 0x00000004090e7825 */ /* 0x000fce00078e020c */
.L_x_4:
[----:B------:R-:W-:-:S05]  /*0230*/  VIADD R4, R21, 0x1 ;  /* 0x0000000115047836 */ /* 0x000fca0000000000 */
[----:B------:R-:W-:-:S13]  /*0240*/  ISETP.GE.AND P0, PT, R4, R3, PT ;  /* 0x000000030400720c */ /* 0x000fda0003f06270 */
[----:B------:R-:W-:Y:S05]  /*0250*/  @P0 BRA `(.L_x_3) ;  /* 0x00000000001c0947 */ /* 0x000fea0003800000 */
[----:B------:R-:W-:-:S06]  /*0260*/  IMAD.WIDE R6, R21, 0x4, R12 ;  /* 0x0000000415067825 */ /* 0x000fcc00078e020c */
[----:B------:R-:W2:Y:S01]  /*0270*/  LDG.E R6, desc[UR4][R6.64+0x4] ;  /* 0x0000040406067981 */ /* 0x000ea2000c1e1900 */
[----:B------:R-:W-:Y:S01]  /*0280*/  IMAD.MOV.U32 R21, RZ, RZ, R4 ;  /* 0x000000ffff157224 */ /* 0x000fe200078e0004 */
[----:B--2---:R-:W-:-:S13]  /*0290*/  ISETP.NE.AND P0, PT, R6, -0x1, PT ;  /* 0xffffffff0600780c */ /* 0x004fda0003f05270 */
[----:B------:R-:W-:Y:S05]  /*02a0*/  @!P0 BRA `(.L_x_4) ;  /* 0xfffffffc00e08947 */ /* 0x000fea000383ffff */
[----:B------:R-:W-:Y:S01]  /*02b0*/  IMAD.MOV.U32 R14, RZ, RZ, R6 ;  /* 0x000000ffff0e7224 */ /* 0x000fe200078e0006 */
[----:B------:R-:W-:Y:S06]  /*02c0*/  BRA `(.L_x_5) ;  /* 0x0000000000047947 */ /* 0x000fec0003800000 */
.L_x_3:
[----:B------:R0:W5:Y:S02]  /*02d0*/  LDG.E R14, desc[UR4][R14.64] ;  /* 0x000000040e0e7981 */ /* 0x000164000c1e1900 */
.L_x_5:
[----:B------:R-:W-:Y:S05]  /*02e0*/  BSYNC.RECONVERGENT B0 ;  /* 0x0000000000007941 */ /* 0x000fea0003800200 */
.L_x_2:
[----:B-----5:R-:W-:-:S13]  /*02f0*/  ISETP.GE.AND P0, PT, R11, R14, PT ;  /* 0x0000000e0b00720c */ /* 0x020fda0003f06270 */
[----:B------:R-:W-:Y:S05]  /*0300*/  @P0 BRA `(.L_x_1) ;  /* 0x0000004400cc0947 */ /* 0x000fea0003800000 */
[----:B------:R-:W1:Y:S02]  /*0310*/  LDC.64 R20, c[0x0][0x380] ;  /* 0x0000e000ff147b82 */ /* 0x000e640000000a00 */
[----:B-1----:R-:W2:Y:S02]  /*0320*/  LDG.E.64 R20, desc[UR4][R20.64+0x10] ;  /* 0x0000100414147981 */ /* 0x002ea4000c1e1b00 */
[----:B--2---:R-:W-:-:S06]  /*0330*/  IMAD.WIDE R6, R11, 0x4, R20 ;  /* 0x000000040b067825 */ /* 0x004fcc00078e0214 */
[----:B------:R-:W2:Y:S02]  /*0340*/  LDG.E R6, desc[UR4][R6.64] ;  /* 0x0000000406067981 */ /* 0x000ea4000c1e1900 */
[----:B--2---:R-:W-:-:S13]  /*0350*/  ISETP.NE.AND P0, PT, R6, R5, PT ;  /* 0x000000050600720c */ /* 0x004fda0003f05270 */
[----:B------:R-:W-:Y:S05]  /*0360*/  @!P0 BRA `(.L_x_6) ;  /* 0x0000000000208947 */ /* 0x000fea0003800000 */
[----:B0-----:R-:W-:-:S07]  /*0370*/  IMAD.MOV.U32 R15, RZ, RZ, R11 ;  /* 0x000000ffff0f7224 */ /* 0x001fce00078e000b */
.L_x_7:
[----:B------:R-:W-:-:S05]  /*0380*/  VIADD R15, R15, 0x1 ;  /* 0x000000010f0f7836 */ /* 0x000fca0000000000 */
[----:B------:R-:W-:-:S13]  /*0390*/  ISETP.GE.AND P0, PT, R15, R14, PT ;  /* 0x0000000e0f00720c */ /* 0x000fda0003f06270 */
[----:B------:R-:W-:Y:S05]  /*03a0*/  @P0 BRA `(.L_x_1) ;  /* 0x0000004400a40947 */ /* 0x000fea0003800000 */
[----:B------:R-:W-:-:S06]  /*03b0*/  IMAD.WIDE R6, R15, 0x4, R20 ;  /* 0x000000040f067825 */ /* 0x000fcc00078e0214 */
[----:B------:R-:W2:Y:S02]  /*03c0*/  LDG.E R6, desc[UR4][R6.64] ;  /* 0x0000000406067981 */ /* 0x000ea4000c1e1900 */
[----:B--2---:R-:W-:-:S13]  /*03d0*/  ISETP.NE.AND P0, PT, R6, R5, PT ;  /* 0x000000050600720c */ /* 0x004fda0003f05270 */
[----:B------:R-:W-:Y:S05]  /*03e0*/  @P0 BRA `(.L_x_7) ;  /* 0xfffffffc00e40947 */ /* 0x000fea000383ffff */
.L_x_6:
[----:B------:R-:W-:-:S05]  /*03f0*/  IMAD.WIDE.U32 R6, R5, 0x4, R12 ;  /* 0x0000000405067825 */ /* 0x000fca00078e000c */
[----:B------:R-:W2:Y:S02]  /*0400*/  LDG.E R8, desc[UR4][R6.64] ;  /* 0x0000000406087981 */ /* 0x000ea4000c1e1900 */
[----:B--2---:R-:W-:-:S13]  /*0410*/  ISETP.NE.AND P0, PT, R8, -0x1, PT ;  /* 0xffffffff0800780c */ /* 0x004fda0003f05270 */
[----:B------:R-:W-:Y:S05]  /*0420*/  @!P0 BRA `(.L_x_1) ;  /* 0x0000004400848947 */ /* 0x000fea0003800000 */
[----:B------:R-:W-:Y:S01]  /*0430*/  VIMNMX R6, PT, PT, R3, R2, !PT ;  /* 0x0000000203067248 */ /* 0x000fe20007fe0100 */
[----:B------:R-:W-:Y:S01]  /*0440*/  BSSY.RECONVERGENT B0, `(.L_x_8) ;  /* 0x000000e000007945 */ /* 0x000fe20003800200 */
[----:B------:R-:W-:-:S03]  /*0450*/  IMAD.MOV.U32 R7, RZ, RZ, R5 ;  /* 0x000000ffff077224 */ /* 0x000fc600078e0005 */
[----:B0-----:R-:W-:-:S07]  /*0460*/  IMAD.WIDE.U32 R14, R6, 0x4, R12 ;  /* 0x00000004060e7825 */ /* 0x001fce00078e000c */
.L_x_10:
[----:B------:R-:W-:-:S05]  /*0470*/  VIADD R4, R7, 0x1 ;  /* 0x0000000107047836 */ /* 0x000fca0000000000 */
[----:B------:R-:W-:-:S13]  /*0480*/  ISETP.GE.AND P0, PT, R4, R3, PT ;  /* 0x000000030400720c */ /* 0x000fda0003f06270 */
[----:B------:R-:W-:Y:S05]  /*0490*/  @P0 BRA `(.L_x_9) ;  /* 0x00000000001c0947 */ /* 0x000fea0003800000 */
[----:B------:R-:W-:-:S06]  /*04a0*/  IMAD.WIDE.U32 R22, R7, 0x4, R12 ;  /* 0x0000000407167825 */ /* 0x000fcc00078e000c */
[----:B------:R-:W2:Y:S01]  /*04b0*/  LDG.E R22, desc[UR4][R22.64+0x4] ;  /* 0x0000040416167981 */ /* 0x000ea2000c1e1900 */
[----:B------:R-:W-:Y:S01]  /*04c0*/  IMAD.MOV.U32 R7, RZ, RZ, R4 ;  /* 0x000000ffff077224 */ /* 0x000fe200078e0004 */
[----:B--2---:R-:W-:-:S13]  /*04d0*/  ISETP.NE.AND P0, PT, R22, -0x1, PT ;  /* 0xffffffff1600780c */ /* 0x004fda0003f05270 */
[----:B------:R-:W-:Y:S05]  /*04e0*/  @!P0 BRA `(.L_x_10) ;  /* 0xfffffffc00e08947 */ /* 0x000fea000383ffff */
[----:B------:R-:W-:Y:S01]  /*04f0*/  IMAD.MOV.U32 R7, RZ, RZ, R22 ;  /* 0x000000ffff077224 */ /* 0x000fe200078e0016 */
[----:B------:R-:W-:Y:S06]  /*0500*/  BRA `(.L_x_11) ;  /* 0x0000000000047947 */ /* 0x000fec0003800000 */
.L_x_9:
[----:B------:R0:W5:Y:S02]  /*0510*/  LDG.E R7, desc[UR4][R14.64] ;  /* 0x000000040e077981 */ /* 0x000164000c1e1900 */
.L_x_11:
[----:B------:R-:W-:Y:S05]  /*0520*/  BSYNC.RECONVERGENT B0 ;  /* 0x0000000000007941 */ /* 0x000fea0003800200 */
.L_x_8:
[----:B-----5:R-:W-:-:S13]  /*0530*/  ISETP.GE.AND P0, PT, R8, R7, PT ;  /* 0x000000070800720c */ /* 0x020fda0003f06270 */
[----:B------:R-:W-:Y:S05]  /*0540*/  @P0 BRA `(.L_x_1) ;  /* 0x00000044003c0947 */ /* 0x000fea0003800000 */
[----:B------:R-:W-:-:S04]  /*0550*/  IMAD.MOV.U32 R25, RZ, RZ, R8 ;  /* 0x000000ffff197224 */ /* 0x000fc800078e0008 */
[----:B------:R-:W-:-:S06]  /*0560*/  IMAD.WIDE R22, R25, 0x4, R20 ;  /* 0x0000000419167825 */ /* 0x000fcc00078e0214 */
[----:B------:R-:W2:Y:S02]  /*0570*/  LDG.E R23, desc[UR4][R22.64] ;  /* 0x0000000416177981 */ /* 0x000ea4000c1e1900 */
[----:B--2---:R-:W-:-:S13]  /*0580*/  ISETP.NE.AND P0, PT, R23, R0, PT ;  /* 0x000000001700720c */ /* 0x004fda0003f05270 */
[----:B------:R-:W-:Y:S05]  /*0590*/  @!P0 BRA `(.L_x_12) ;  /* 0x00000000001c8947 */ /* 0x000fea0003800000 */
.L_x_13:
[----:B------:R-:W-:-:S05]  /*05a0*/  VIADD R25, R25, 0x1 ;  /* 0x0000000119197836 */ /* 0x000fca0000000000 */
[----:B------:R-:W-:-:S13]  /*05b0*/  ISETP.GE.AND P0, PT, R25, R7, PT ;  /* 0x000000071900720c */ /* 0x000fda0003f06270 */
[----:B------:R-:W-:Y:S05]  /*05c0*/  @P0 BRA `(.L_x_1) ;  /* 0x00000044001c0947 */ /* 0x000fea0003800000 */
[----:B------:R-:W-:-:S06]  /*05d0*/  IMAD.WIDE R22, R25, 0x4, R20 ;  /* 0x0000000419167825 */ /* 0x000fcc00078e0214 */
[----:B------:R-:W2:Y:S02]  /*05e0*/  LDG.E R23, desc[UR4][R22.64] ;  /* 0x0000000416177981 */ /* 0x000ea4000c1e1900 */
[----:B--2---:R-:W-:-:S13]  /*05f0*/  ISETP.NE.AND P0, PT, R23, R0, PT ;  /* 0x000000001700720c */ /* 0x004fda0003f05270 */
[----:B------:R-:W-:Y:S05]  /*0600*/  @P0 BRA `(.L_x_13) ;  /* 0xfffffffc00e40947 */ /* 0x000fea000383ffff */
.L_x_12:
[----:B------:R-:W1:Y:S02]  /*0610*/  LDC.64 R22, c[0x0][0x380] ;  /* 0x0000e000ff167b82 */ /* 0x000e640000000a00 */
[----:B-1----:R-:W2:Y:S01]  /*0620*/  LDG.E R7, desc[UR4][R22.64+0x4] ;  /* 0x0000040416077981 */ /* 0x002ea2000c1e1900 */
[----:B------:R-:W-:Y:S01]  /*0630*/  BSSY.RELIABLE B0, `(.L_x_14) ;  /* 0x000042c000007945 */ /* 0x000fe20003800100 */
[----:B--2---:R-:W-:-:S13]  /*0640*/  ISETP.GE.AND P0, PT, R7, 0x1, PT ;  /* 0x000000010700780c */ /* 0x004fda0003f06270 */
[----:B------:R-:W-:Y:S05]  /*0650*/  @!P0 BRA `(.L_x_15) ;  /* 0x0000002000a88947 */ /* 0x000fea0003800000 */
[----:B------:R-:W-:Y:S01]  /*0660*/  VIMNMX R10, PT, PT, R3, 0x1, !PT ;  /* 0x00000001030a7848 */ /* 0x000fe20007fe0100 */
[----:B------:R-:W-:Y:S01]  /*0670*/  BSSY.RECONVERGENT B6, `(.L_x_16) ;  /* 0x0000119000067945 */ /* 0x000fe20003800200 */
[----:B------:R-:W-:Y:S02]  /*0680*/  IMAD.MOV.U32 R28, RZ, RZ, RZ ;  /* 0x000000ffff1c7224 */ /* 0x000fe400078e00ff */
[C---:B------:R-:W-:Y:S01]  /*0690*/  LOP3.LUT R4, R10.reuse, 0x7ffffffc, RZ, 0xc0, !PT ;  /* 0x7ffffffc0a047812 */ /* 0x040fe200078ec0ff */
[----:B------:R-:W-:Y:S01]  /*06a0*/  IMAD.MOV.U32 R27, RZ, RZ, RZ ;  /* 0x000000ffff1b7224 */ /* 0x000fe200078e00ff */
[----:B------:R-:W-:-:S03]  /*06b0*/  LOP3.LUT R10, R10, 0x3, RZ, 0xc0, !PT ;  /* 0x000000030a0a7812 */ /* 0x000fc600078ec0ff */
[----:B------:R-:W-:-:S07]  /*06c0*/  IMAD.MOV R26, RZ, RZ, -R4 ;  /* 0x000000ffff1a7224 */ /* 0x000fce00078e0a04 */
.L_x_35:
[----:B------:R-:W-:-:S06]  /*06d0*/  IMAD.WIDE.U32 R22, R28, 0x4, R20 ;  /* 0x000000041c167825 */ /* 0x000fcc00078e0014 */
[----:B------:R-:W2:Y:S01]  /*06e0*/  LDG.E R22, desc[UR4][R22.64] ;  /* 0x0000000416167981 */ /* 0x000ea2000c1e1900 */
[----:B------:R-:W1:Y:S01]  /*06f0*/  S2UR UR6, SR_CTAID.X ;  /* 0x00000000000679c3 */ /* 0x000e620000002500 */
[----:B------:R-:W-:Y:S01]  /*0700*/  BSSY.RECONVERGENT B5, `(.L_x_17) ;  /* 0x000010c000057945 */ /* 0x000fe20003800200 */
[----:B------:R-:W1:Y:S06]  /*0710*/  S2R R24, SR_TID.X ;  /* 0x0000000000187919 */ /* 0x000e6c0000002100 */
[----:B------:R-:W1:Y:S02]  /*0720*/  LDC R25, c[0x0][0x360] ;  /* 0x0000d800ff197b82 */ /* 0x000e640000000800 */
[----:B-1----:R-:W-:-:S05]  /*0730*/  IMAD R25, R25, UR6, R24 ;  /* 0x0000000619197c24 */ /* 0x002fca000f8e0218 */
[----:B--2---:R-:W-:-:S13]  /*0740*/  ISETP.NE.AND P0, PT, R22, R25, PT ;  /* 0x000000191600720c */ /* 0x004fda0003f05270 */
[----:B------:R-:W-:Y:S05]  /*0750*/  @P0 BRA `(.L_x_18) ;  /* 0x0000001000180947 */ /* 0x000fea0003800000 */
[----:B------:R-:W-:Y:S01]  /*0760*/  ISETP.GE.AND P0, PT, R3, 0x1, PT ;  /* 0x000000010300780c */ /* 0x000fe20003f06270 */
[----:B------:R-:W-:Y:S01]  /*0770*/  BSSY.RECONVERGENT B4, `(.L_x_19) ;  /* 0x00000fd000047945 */ /* 0x000fe20003800200 */
[----:B------:R-:W-:Y:S02]  /*0780*/  IMAD.MOV.U32 R22, RZ, RZ, -0x1 ;  /* 0xffffffffff167424 */ /* 0x000fe400078e00ff */
[----:B------:R-:W-:-:S09]  /*0790*/  IMAD.MOV.U32 R23, RZ, RZ, -0x1 ;  /* 0xffffffffff177424 */ /* 0x000fd200078e00ff */
[----:B------:R-:W-:Y:S05]  /*07a0*/  @!P0 BRA `(.L_x_20) ;  /* 0x0000000c00e48947 */ /* 0x000fea0003800000 */
[----:B------:R-:W-:Y:S01]  /*07b0*/  ISETP.GE.AND P0, PT, R3, 0x4, PT ;  /* 0x000000040300780c */ /* 0x000fe20003f06270 */
[----:B------:R-:W-:Y:S01]  /*07c0*/  BSSY.RECONVERGENT B3, `(.L_x_21) ;  /* 0x00000de000037945 */ /* 0x000fe20003800200 */
[----:B------:R-:W-:Y:S02]  /*07d0*/  IMAD.MOV.U32 R29, RZ, RZ, -0x1 ;  /* 0xffffffffff1d7424 */ /* 0x000fe400078e00ff */
[----:B------:R-:W-:Y:S02]  /*07e0*/  IMAD.MOV.U32 R33, RZ, RZ, RZ ;  /* 0x000000ffff217224 */ /* 0x000fe400078e00ff */
[----:B------:R-:W-:-:S07]  /*07f0*/  IMAD.MOV.U32 R30, RZ, RZ, -0x1 ;  /* 0xffffffffff1e7424 */ /* 0x000fce00078e00ff */
[----:B------:R-:W-:Y:S05]  /*0800*/  @!P0 BRA `(.L_x_22) ;  /* 0x0000000c00648947 */ /* 0x000fea0003800000 */
[----:B------:R-:W-:Y:S01]  /*0810*/  IMAD.MOV R23, RZ, RZ, -R4 ;  /* 0x000000ffff177224 */ /* 0x000fe200078e0a04 */
[----:B------:R-:W-:Y:S01]  /*0820*/  IADD3 R22, P1, PT, R12, 0x8, RZ ;  /* 0x000000080c167810 */ /* 0x000fe20007f3e0ff */
[----:B------:R-:W-:Y:S01]  /*0830*/  BSSY.RELIABLE B2, `(.L_x_23) ;  /* 0x00000b6000027945 */ /* 0x000fe20003800100 */
[----:B------:R-:W-:Y:S02]  /*0840*/  IMAD.MOV.U32 R29, RZ, RZ, -0x1 ;  /* 0xffffffffff1d7424 */ /* 0x000fe400078e00ff */
[----:B------:R-:W-:Y:S01]  /*0850*/  ISETP.GE.AND P0, PT, R23, RZ, PT ;  /* 0x000000ff1700720c */ /* 0x000fe20003f06270 */
[----:B------:R-:W-:Y:S02]  /*0860*/  IMAD.MOV.U32 R32, RZ, RZ, 0x1 ;  /* 0x00000001ff207424 */ /* 0x000fe400078e00ff */
[----:B------:R-:W-:Y:S02]  /*0870*/  IMAD.MOV.U32 R31, RZ, RZ, R26 ;  /* 0x000000ffff1f7224 */ /* 0x000fe400078e001a */
[----:B------:R-:W-:-:S08]  /*0880*/  IMAD.X R23, RZ, RZ, R13, P1 ;  /* 0x000000ffff177224 */ /* 0x000fd000008e060d */
[----:B------:R-:W-:Y:S05]  /*0890*/  @P0 BRA `(.L_x_24) ;  /* 0x0000000800bc0947 */ /* 0x000fea0003800000 */
[----:B------:R-:W-:Y:S01]  /*08a0*/  IMAD.MOV R24, RZ, RZ, -R31 ;  /* 0x000000ffff187224 */ /* 0x000fe200078e0a1f */
[----:B------:R-:W-:Y:S01]  /*08b0*/  BSSY.RECONVERGENT B7, `(.L_x_25) ;  /* 0x000006d000077945 */ /* 0x000fe20003800200 */
[----:B------:R-:W-:-:S03]  /*08c0*/  PLOP3.LUT P0, PT, PT, PT, PT, 0x80, 0x8 ;  /* 0x000000000008781c */ /* 0x000fc60003f0f070 */
[----:B------:R-:W-:-:S13]  /*08d0*/  ISETP.GT.AND P1, PT, R24, 0xc, PT ;  /* 0x0000000c1800780c */ /* 0x000fda0003f24270 */
[----:B------:R-:W-:Y:S05]  /*08e0*/  @!P1 BRA `(.L_x_26) ;  /* 0x0000000400a49947 */ /* 0x000fea0003800000 */
[----:B------:R-:W-:Y:S01]  /*08f0*/  BSSY.RECONVERGENT B8, `(.L_x_27) ;  /* 0x0000067000087945 */ /* 0x000fe20003800200 */
[----:B------:R-:W-:-:S13]  /*0900*/  PLOP3.LUT P0, PT, PT, PT, PT, 0x8, 0x80 ;  /* 0x000000000080781c */ /* 0x000fda0003f0e170 */
.L_x_28:
[----:B------:R-:W2:Y:S04]  /*0910*/  LDG.E R25, desc[UR4][R22.64+-0x8] ;  /* 0xfffff80416197981 */ /* 0x000ea8000c1e1900 */
[----:B------:R-:W3:Y:S04]  /*0920*/  LDG.E R33, desc[UR4][R22.64+-0x4] ;  /* 0xfffffc0416217981 */ /* 0x000ee8000c1e1900 */
[----:B------:R-:W4:Y:S04]  /*0930*/  LDG.E R35, desc[UR4][R22.64] ;  /* 0x0000000416237981 */ /* 0x000f28000c1e1900 */
[----:B------:R-:W5:Y:S04]  /*0940*/  LDG.E R37, desc[UR4][R22.64+0x4] ;  /* 0x0000040416257981 */ /* 0x000f68000c1e1900 */
[----:B------:R-:W5:Y:S01]  /*0950*/  LDG.E R34, desc[UR4][R22.64+0x1c] ;  /* 0x00001c0416227981 */ /* 0x000f62000c1e1900 */
[----:B--2---:R-:W-:-:S04]  /*0960*/  ISETP.GT.AND P1, PT, R25, R30, PT ;  /* 0x0000001e1900720c */ /* 0x004fc80003f24270 */
[----:B------:R-:W-:-:S09]  /*0970*/  ISETP.GT.OR P2, PT, R25, R28, !P1 ;  /* 0x0000001c1900720c */ /* 0x000fd20004f44670 */
[----:B------:R-:W-:-:S04]  /*0980*/  @P1 ISETP.GT.AND P3, PT, R25, R28, PT ;  /* 0x0000001c1900120c */ /* 0x000fc80003f64270 */
[----:B------:R-:W-:Y:S02]  /*0990*/  @P1 SEL R30, R30, R25, P3 ;  /* 0x000000191e1e1207 */ /* 0x000fe40001800000 */
[----:B------:R-:W2:Y:S02]  /*09a0*/  LDG.E R25, desc[UR4][R22.64+0x8] ;  /* 0x0000080416197981 */ /* 0x000ea4000c1e1900 */
[----:B---3--:R-:W-:-:S13]  /*09b0*/  ISETP.GT.AND P3, PT, R33, R30, PT ;  /* 0x0000001e2100720c */ /* 0x008fda0003f64270 */
[----:B------:R-:W-:-:S04]  /*09c0*/  @P3 ISETP.GT.AND P4, PT, R33, R28, PT ;  /* 0x0000001c2100320c */ /* 0x000fc80003f84270 */
[----:B------:R-:W-:Y:S02]  /*09d0*/  @P3 SEL R30, R30, R33, P4 ;  /* 0x000000211e1e3207 */ /* 0x000fe40002000000 */
[----:B------:R-:W3:Y:S01]  /*09e0*/  LDG.E R33, desc[UR4][R22.64+0xc] ;  /* 0x00000c0416217981 */ /* 0x000ee2000c1e1900 */
[----:B------:R-:W-:Y:S01]  /*09f0*/  @!P2 VIADD R29, R32, 0xffffffff ;  /* 0xffffffff201da836 */ /* 0x000fe20000000000 */
[----:B----4-:R-:W-:-:S13]  /*0a00*/  ISETP.GT.AND P5, PT, R35, R30, PT ;  /* 0x0000001e2300720c */ /* 0x010fda0003fa4270 */
[----:B------:R-:W-:-:S04]  /*0a10*/  @P5 ISETP.GT.AND P6, PT, R35, R28, PT ;  /* 0x0000001c2300520c */ /* 0x000fc80003fc4270 */
[----:B------:R-:W-:Y:S02]  /*0a20*/  @P5 SEL R30, R30, R35, P6 ;  /* 0x000000231e1e5207 */ /* 0x000fe40003000000 */
[----:B------:R-:W-:Y:S02]  /*0a30*/  ISETP.GT.OR P6, PT, R35, R28, !P5 ;  /* 0x0000001c2300720c */ /* 0x000fe40006fc4670 */
[----:B------:R-:W4:Y:S01]  /*0a40*/  LDG.E R35, desc[UR4][R22.64+0x10] ;  /* 0x0000100416237981 */ /* 0x000f22000c1e1900 */
[----:B-----5:R-:W-:-:S13]  /*0a50*/  ISETP.GT.AND P2, PT, R37, R30, PT ;  /* 0x0000001e2500720c */ /* 0x020fda0003f44270 */
[----:B------:R-:W-:-:S04]  /*0a60*/  @P2 ISETP.GT.AND P1, PT, R37, R28, PT ;  /* 0x0000001c2500220c */ /* 0x000fc80003f24270 */
[----:B------:R-:W-:Y:S02]  /*0a70*/  @P2 SEL R30, R30, R37, P1 ;  /* 0x000000251e1e2207 */ /* 0x000fe40000800000 */
[----:B------:R-:W-:Y:S02]  /*0a80*/  ISETP.GT.OR P1, PT, R37, R28, !P2 ;  /* 0x0000001c2500720c */ /* 0x000fe40005724670 */
[----:B------:R-:W5:Y:S01]  /*0a90*/  LDG.E R37, desc[UR4][R22.64+0x14] ;  /* 0x0000140416257981 */ /* 0x000f62000c1e1900 */
[----:B------:R-:W-:Y:S01]  /*0aa0*/  @P3 SEL R29, R29, R32, P4 ;  /* 0x000000201d1d3207 */ /* 0x000fe20002000000 */
[----:B------:R-:W-:-:S09]  /*0ab0*/  @!P6 VIADD R29, R32, 0x1 ;  /* 0x00000001201de836 */ /* 0x000fd20000000000 */
[----:B------:R-:W-:Y:S01]  /*0ac0*/  @!P1 VIADD R29, R32, 0x2 ;  /* 0x00000002201d9836 */ /* 0x000fe20000000000 */
        /* <DEDUP_REMOVED lines=8> */
[----:B------:R-:W3:Y:S02]  /*0b50*/  LDG.E R33, desc[UR4][R22.64+0x20] ;  /* 0x0000200416217981 */ /* 0x000ee4000c1e1900 */
[----:B----4-:R-:W-:-:S13]  /*0b60*/  ISETP.GT.AND P1, PT, R35, R30, PT ;  /* 0x0000001e2300720c */ /* 0x010fda0003f24270 */
[----:B------:R-:W-:-:S04]  /*0b70*/  @P1 ISETP.GT.AND P2, PT, R35, R28, PT ;  /* 0x0000001c2300120c */ /* 0x000fc80003f44270 */
[----:B------:R-:W-:-:S04]  /*0b80*/  @P1 SEL R30, R30, R35, P2 ;  /* 0x000000231e1e1207 */ /* 0x000fc80001000000 */
[----:B-----5:R-:W-:-:S13]  /*0b90*/  ISETP.GT.AND P2, PT, R37, R30, PT ;  /* 0x0000001e2500720c */ /* 0x020fda0003f44270 */
[----:B------:R-:W-:-:S04]  /*0ba0*/  @P2 ISETP.GT.AND P3, PT, R37, R28, PT ;  /* 0x0000001c2500220c */ /* 0x000fc80003f64270 */
[----:B------:R-:W-:Y:S02]  /*0bb0*/  @P2 SEL R30, R30, R37, P3 ;  /* 0x000000251e1e2207 */ /* 0x000fe40001800000 */
[----:B------:R-:W-:Y:S02]  /*0bc0*/  ISETP.GT.OR P3, PT, R37, R28, !P2 ;  /* 0x0000001c2500720c */ /* 0x000fe40005764670 */
[----:B------:R-:W4:Y:S01]  /*0bd0*/  LDG.E R37, desc[UR4][R22.64+0x24] ;  /* 0x0000240416257981 */ /* 0x000f22000c1e1900 */
[C---:B------:R-:W-:Y:S02]  /*0be0*/  @!P6 VIADD R29, R32.reuse, 0x3 ;  /* 0x00000003201de836 */ /* 0x040fe40000000000 */
[----:B------:R-:W-:-:S05]  /*0bf0*/  VIADD R24, R32, 0x4 ;  /* 0x0000000420187836 */ /* 0x000fca0000000000 */
[----:B------:R-:W-:Y:S02]  /*0c00*/  @P4 SEL R29, R29, R24, P5 ;  /* 0x000000181d1d4207 */ /* 0x000fe40002800000 */
[----:B------:R-:W-:Y:S02]  /*0c10*/  ISETP.GT.OR P6, PT, R35, R28, !P1 ;  /* 0x0000001c2300720c */ /* 0x000fe40004fc4670 */
[----:B------:R-:W5:Y:S11]  /*0c20*/  LDG.E R35, desc[UR4][R22.64+0x28] ;  /* 0x0000280416237981 */ /* 0x000f76000c1e1900 */
[----:B------:R-:W-:-:S02]  /*0c30*/  @!P6 VIADD R29, R32, 0x5 ;  /* 0x00000005201de836 */ /* 0x000fc40000000000 */
[----:B------:R-:W-:Y:S01]  /*0c40*/  @!P3 VIADD R29, R32, 0x6 ;  /* 0x00000006201db836 */ /* 0x000fe20000000000 */
[----:B--2---:R-:W-:-:S13]  /*0c50*/  ISETP.GT.AND P4, PT, R25, R30, PT ;  /* 0x0000001e1900720c */ /* 0x004fda0003f84270 */
[----:B------:R-:W-:-:S04]  /*0c60*/  @P4 ISETP.GT.AND P5, PT, R25, R28, PT ;  /* 0x0000001c1900420c */ /* 0x000fc80003fa4270 */
[----:B------:R-:W-:-:S04]  /*0c70*/  @P4 SEL R30, R30, R25, P5 ;  /* 0x000000191e1e4207 */ /* 0x000fc80002800000 */
[C---:B------:R-:W-:Y:S02]  /*0c80*/  ISETP.GT.AND P5, PT, R34.reuse, R30, PT ;  /* 0x0000001e2200720c */ /* 0x040fe40003fa4270 */
[-C--:B------:R-:W-:Y:S02]  /*0c90*/  ISETP.GT.OR P1, PT, R25, R28.reuse, !P4 ;  /* 0x0000001c1900720c */ /* 0x080fe40006724670 */
[----:B------:R-:W2:Y:S09]  /*0ca0*/  LDG.E R25, desc[UR4][R22.64+0x2c] ;  /* 0x00002c0416197981 */ /* 0x000eb2000c1e1900 */
[----:B------:R-:W-:-:S04]  /*0cb0*/  @P5 ISETP.GT.AND P6, PT, R34, R28, PT ;  /* 0x0000001c2200520c */ /* 0x000fc80003fc4270 */
[----:B------:R-:W-:-:S04]  /*0cc0*/  @P5 SEL R30, R30, R34, P6 ;  /* 0x000000221e1e5207 */ /* 0x000fc80003000000 */
[----:B---3--:R-:W-:Y:S01]  /*0cd0*/  ISETP.GT.AND P3, PT, R33, R30, PT ;  /* 0x0000001e2100720c */ /* 0x008fe20003f64270 */
[----:B------:R-:W-:-:S03]  /*0ce0*/  @!P1 VIADD R29, R32, 0x7 ;  /* 0x00000007201d9836 */ /* 0x000fc60000000000 */
[----:B------:R-:W-:-:S09]  /*0cf0*/  ISETP.GT.OR P1, PT, R33, R28, !P3 ;  /* 0x0000001c2100720c */ /* 0x000fd20005f24670 */
[----:B------:R-:W-:-:S04]  /*0d00*/  @P3 ISETP.GT.AND P2, PT, R33, R28, PT ;  /* 0x0000001c2100320c */ /* 0x000fc80003f44270 */
[----:B------:R-:W-:Y:S02]  /*0d10*/  @P3 SEL R30, R30, R33, P2 ;  /* 0x000000211e1e3207 */ /* 0x000fe40001000000 */
[----:B------:R-:W3:Y:S02]  /*0d20*/  LDG.E R33, desc[UR4][R22.64+0x30] ;  /* 0x0000300416217981 */ /* 0x000ee4000c1e1900 */
[----:B----4-:R-:W-:-:S13]  /*0d30*/  ISETP.GT.AND P2, PT, R37, R30, PT ;  /* 0x0000001e2500720c */ /* 0x010fda0003f44270 */
[----:B------:R-:W-:-:S04]  /*0d40*/  @P2 ISETP.GT.AND P4, PT, R37, R28, PT ;  /* 0x0000001c2500220c */ /* 0x000fc80003f84270 */
[----:B------:R-:W-:Y:S02]  /*0d50*/  @P2 SEL R30, R30, R37, P4 ;  /* 0x000000251e1e2207 */ /* 0x000fe40002000000 */
[----:B------:R-:W-:Y:S02]  /*0d60*/  ISETP.GT.OR P4, PT, R37, R28, !P2 ;  /* 0x0000001c2500720c */ /* 0x000fe40005784670 */
[----:B------:R-:W4:Y:S01]  /*0d70*/  LDG.E R37, desc[UR4][R22.64+0x34] ;  /* 0x0000340416257981 */ /* 0x000f22000c1e1900 */
[----:B------:R-:W-:-:S05]  /*0d80*/  VIADD R24, R32, 0x8 ;  /* 0x0000000820187836 */ /* 0x000fca0000000000 */
[----:B------:R-:W-:Y:S02]  /*0d90*/  @P5 SEL R29, R29, R24, P6 ;  /* 0x000000181d1d5207 */ /* 0x000fe40003000000 */
[----:B-----5:R-:W-:-:S13]  /*0da0*/  ISETP.GT.AND P6, PT, R35, R30, PT ;  /* 0x0000001e2300720c */ /* 0x020fda0003fc4270 */
[----:B------:R-:W-:-:S04]  /*0db0*/  @P6 ISETP.GT.AND P5, PT, R35, R28, PT ;  /* 0x0000001c2300620c */ /* 0x000fc80003fa4270 */
[----:B------:R-:W-:Y:S01]  /*0dc0*/  @P6 SEL R30, R30, R35, P5 ;  /* 0x000000231e1e6207 */ /* 0x000fe20002800000 */
[C---:B------:R-:W-:Y:S01]  /*0dd0*/  @!P1 VIADD R29, R32.reuse, 0x9 ;  /* 0x00000009201d9836 */ /* 0x040fe20000000000 */
[----:B------:R-:W-:Y:S01]  /*0de0*/  ISETP.GT.OR P3, PT, R35, R28, !P6 ;  /* 0x0000001c2300720c */ /* 0x000fe20007764670 */
[C---:B------:R-:W-:Y:S02]  /*0df0*/  @!P4 VIADD R29, R32.reuse, 0xa ;  /* 0x0000000a201dc836 */ /* 0x040fe40000000000 */
[----:B------:R-:W-:-:S10]  /*0e00*/  VIADD R24, R32, 0xc ;  /* 0x0000000c20187836 */ /* 0x000fd40000000000 */
[----:B------:R-:W-:Y:S02]  /*0e10*/  @!P3 VIADD R29, R32, 0xb ;  /* 0x0000000b201db836 */ /* 0x000fe40000000000 */
[----:B------:R-:W-:Y:S01]  /*0e20*/  VIADD R31, R31, 0x10 ;  /* 0x000000101f1f7836 */ /* 0x000fe20000000000 */
[----:B--2---:R-:W-:-:S13]  /*0e30*/  ISETP.GT.AND P5, PT, R25, R30, PT ;  /* 0x0000001e1900720c */ /* 0x004fda0003fa4270 */
[----:B------:R-:W-:-:S04]  /*0e40*/  @P5 ISETP.GT.AND P1, PT, R25, R28, PT ;  /* 0x0000001c1900520c */ /* 0x000fc80003f24270 */
[----:B------:R-:W-:-:S04]  /*0e50*/  @P5 SEL R30, R30, R25, P1 ;  /* 0x000000191e1e5207 */ /* 0x000fc80000800000 */
[----:B---3--:R-:W-:-:S04]  /*0e60*/  ISETP.GT.AND P4, PT, R33, R30, PT ;  /* 0x0000001e2100720c */ /* 0x008fc80003f84270 */
[----:B------:R-:W-:-:S09]  /*0e70*/  ISETP.GT.OR P3, PT, R33, R28, !P4 ;  /* 0x0000001c2100720c */ /* 0x000fd20006764670 */
[----:B------:R-:W-:-:S04]  /*0e80*/  @P4 ISETP.GT.AND P2, PT, R33, R28, PT ;  /* 0x0000001c2100420c */ /* 0x000fc80003f44270 */
[----:B------:R-:W-:Y:S02]  /*0e90*/  @P4 SEL R30, R30, R33, P2 ;  /* 0x000000211e1e4207 */ /* 0x000fe40001000000 */
[----:B------:R-:W-:Y:S01]  /*0ea0*/  @P5 SEL R29, R29, R24, P1 ;  /* 0x000000181d1d5207 */ /* 0x000fe20000800000 */
[----:B------:R-:W-:Y:S01]  /*0eb0*/  @!P3 VIADD R29, R32, 0xd ;  /* 0x0000000d201db836 */ /* 0x000fe20000000000 */
[----:B------:R-:W-:Y:S02]  /*0ec0*/  ISETP.GE.AND P3, PT, R31, -0xc, PT ;  /* 0xfffffff41f00780c */ /* 0x000fe40003f66270 */
[----:B----4-:R-:W-:-:S04]  /*0ed0*/  ISETP.GT.AND P2, PT, R37, R30, PT ;  /* 0x0000001e2500720c */ /* 0x010fc80003f44270 */
[----:B------:R-:W-:Y:S02]  /*0ee0*/  ISETP.GT.OR P6, PT, R37, R28, !P2 ;  /* 0x0000001c2500720c */ /* 0x000fe400057c4670 */
[----:B------:R-:W-:-:S07]  /*0ef0*/  IADD3 R22, P4, PT, R22, 0x40, RZ ;  /* 0x0000004016167810 */ /* 0x000fce0007f9e0ff */
[----:B------:R-:W-:Y:S01]  /*0f00*/  @P2 ISETP.GT.AND P1, PT, R37, R28, PT ;  /* 0x0000001c2500220c */ /* 0x000fe20003f24270 */
[----:B------:R-:W-:-:S03]  /*0f10*/  IMAD.X R23, RZ, RZ, R23, P4 ;  /* 0x000000ffff177224 */ /* 0x000fc600020e0617 */
[----:B------:R-:W-:Y:S01]  /*0f20*/  @!P6 VIADD R29, R32, 0xe ;  /* 0x0000000e201de836 */ /* 0x000fe20000000000 */
[----:B------:R-:W-:Y:S01]  /*0f30*/  @P2 SEL R30, R30, R37, P1 ;  /* 0x000000251e1e2207 */ /* 0x000fe20000800000 */
[----:B------:R-:W-:Y:S01]  /*0f40*/  VIADD R32, R32, 0x10 ;  /* 0x0000001020207836 */ /* 0x000fe20000000000 */
[----:B------:R-:W-:Y:S06]  /*0f50*/  @!P3 BRA `(.L_x_28) ;  /* 0xfffffff8006cb947 */ /* 0x000fec000383ffff */
[----:B------:R-:W-:Y:S05]  /*0f60*/  BSYNC.RECONVERGENT B8 ;  /* 0x0000000000087941 */ /* 0x000fea0003800200 */
.L_x_27:
[----:B------:R-:W-:-:S07]  /*0f70*/  IMAD.MOV.U32 R33, RZ, RZ, R4 ;  /* 0x000000ffff217224 */ /* 0x000fce00078e0004 */
.L_x_26:
[----:B------:R-:W-:Y:S05]  /*0f80*/  BSYNC.RECONVERGENT B7 ;  /* 0x0000000000077941 */ /* 0x000fea0003800200 */
.L_x_25:
[----:B------:R-:W-:Y:S01]  /*0f90*/  IMAD.MOV R24, RZ, RZ, -R31 ;  /* 0x000000ffff187224 */ /* 0x000fe200078e0a1f */
[----:B------:R-:W-:Y:S04]  /*0fa0*/  BSSY.RECONVERGENT B7, `(.L_x_29) ;  /* 0x000003b000077945 */ /* 0x000fe80003800200 */
[----:B------:R-:W-:-:S13]  /*0fb0*/  ISETP.GT.AND P1, PT, R24, 0x4, PT ;  /* 0x000000041800780c */ /* 0x000fda0003f24270 */
[----:B------:R-:W-:Y:S05]  /*0fc0*/  @!P1 BRA `(.L_x_30) ;  /* 0x0000000000e09947 */ /* 0x000fea0003800000 */
[----:B------:R-:W2:Y:S04]  /*0fd0*/  LDG.E R25, desc[UR4][R22.64+-0x8] ;  /* 0xfffff80416197981 */ /* 0x000ea8000c1e1900 */
[----:B------:R-:W3:Y:S04]  /*0fe0*/  LDG.E R35, desc[UR4][R22.64+-0x4] ;  /* 0xfffffc0416237981 */ /* 0x000ee8000c1e1900 */
[----:B------:R-:W4:Y:S04]  /*0ff0*/  LDG.E R33, desc[UR4][R22.64] ;  /* 0x0000000416217981 */ /* 0x000f28000c1e1900 */
[----:B------:R-:W5:Y:S01]  /*1000*/  LDG.E R37, desc[UR4][R22.64+0x4] ;  /* 0x0000040416257981 */ /* 0x000f62000c1e1900 */
[----:B--2---:R-:W-:-:S04]  /*1010*/  ISETP.GT.AND P3, PT, R25, R30, PT ;  /* 0x0000001e1900720c */ /* 0x004fc80003f64270 */
[----:B------:R-:W-:-:S09]  /*1020*/  ISETP.GT.OR P6, PT, R25, R28, !P3 ;  /* 0x0000001c1900720c */ /* 0x000fd20005fc4670 */
[----:B------:R-:W-:-:S04]  /*1030*/  @P3 ISETP.GT.AND P0, PT, R25, R28, PT ;  /* 0x0000001c1900320c */ /* 0x000fc80003f04270 */
[----:B------:R-:W-:-:S04]  /*1040*/  @P3 SEL R30, R30, R25, P0 ;  /* 0x000000191e1e3207 */ /* 0x000fc80000000000 */
[----:B---3--:R-:W-:-:S13]  /*1050*/  ISETP.GT.AND P4, PT, R35, R30, PT ;  /* 0x0000001e2300720c */ /* 0x008fda0003f84270 */
[----:B------:R-:W-:-:S04]  /*1060*/  @P4 ISETP.GT.AND P5, PT, R35, R28, PT ;  /* 0x0000001c2300420c */ /* 0x000fc80003fa4270 */
[----:B------:R-:W-:Y:S02]  /*1070*/  @P4 SEL R30, R30, R35, P5 ;  /* 0x000000231e1e4207 */ /* 0x000fe40002800000 */
[----:B------:R-:W2:Y:S01]  /*1080*/  LDG.E R35, desc[UR4][R22.64+0x8] ;  /* 0x0000080416237981 */ /* 0x000ea2000c1e1900 */
[----:B------:R-:W-:Y:S01]  /*1090*/  @!P6 VIADD R29, R32, 0xffffffff ;  /* 0xffffffff201de836 */ /* 0x000fe20000000000 */
[----:B------:R-:W-:-:S05]  /*10a0*/  IADD3 R24, P6, PT, R22, 0x10, RZ ;  /* 0x0000001016187810 */ /* 0x000fca0007fde0ff */
[----:B------:R-:W-:-:S05]  /*10b0*/  IMAD.X R25, RZ, RZ, R23, P6 ;  /* 0x000000ffff197224 */ /* 0x000fca00030e0617 */
[----:B------:R-:W3:Y:S01]  /*10c0*/  LDG.E R23, desc[UR4][R24.64+-0x4] ;  /* 0xfffffc0418177981 */ /* 0x000ee2000c1e1900 */
[----:B----4-:R-:W-:-:S13]  /*10d0*/  ISETP.GT.AND P2, PT, R33, R30, PT ;  /* 0x0000001e2100720c */ /* 0x010fda0003f44270 */
[----:B------:R-:W-:-:S04]  /*10e0*/  @P2 ISETP.GT.AND P0, PT, R33, R28, PT ;  /* 0x0000001c2100220c */ /* 0x000fc80003f04270 */
[----:B------:R-:W-:-:S04]  /*10f0*/  @P2 SEL R30, R30, R33, P0 ;  /* 0x000000211e1e2207 */ /* 0x000fc80000000000 */
[----:B-----5:R-:W-:-:S13]  /*1100*/  ISETP.GT.AND P0, PT, R37, R30, PT ;  /* 0x0000001e2500720c */ /* 0x020fda0003f04270 */
[----:B------:R-:W-:-:S04]  /*1110*/  @P0 ISETP.GT.AND P1, PT, R37, R28, PT ;  /* 0x0000001c2500020c */ /* 0x000fc80003f24270 */
[----:B------:R-:W-:Y:S02]  /*1120*/  @P0 SEL R30, R30, R37, P1 ;  /* 0x000000251e1e0207 */ /* 0x000fe40000800000 */
[----:B------:R-:W-:Y:S02]  /*1130*/  @P4 SEL R29, R29, R32, P5 ;  /* 0x000000201d1d4207 */ /* 0x000fe40002800000 */
[----:B------:R-:W-:Y:S02]  /*1140*/  ISETP.GT.OR P6, PT, R33, R28, !P2 ;  /* 0x0000001c2100720c */ /* 0x000fe400057c4670 */
[----:B------:R-:W4:Y:S01]  /*1150*/  LDG.E R33, desc[UR4][R24.64+0x4] ;  /* 0x0000040418217981 */ /* 0x000f22000c1e1900 */
[----:B--2---:R-:W-:-:S13]  /*1160*/  ISETP.GT.AND P1, PT, R35, R30, PT ;  /* 0x0000001e2300720c */ /* 0x004fda0003f24270 */
[----:B------:R-:W-:-:S04]  /*1170*/  @P1 ISETP.GT.AND P3, PT, R35, R28, PT ;  /* 0x0000001c2300120c */ /* 0x000fc80003f64270 */
[----:B------:R-:W-:-:S04]  /*1180*/  @P1 SEL R30, R30, R35, P3 ;  /* 0x000000231e1e1207 */ /* 0x000fc80001800000 */
[----:B---3--:R-:W-:-:S13]  /*1190*/  ISETP.GT.AND P4, PT, R23, R30, PT ;  /* 0x0000001e1700720c */ /* 0x008fda0003f84270 */
[----:B------:R-:W-:-:S04]  /*11a0*/  @P4 ISETP.GT.AND P5, PT, R23, R28, PT ;  /* 0x0000001c1700420c */ /* 0x000fc80003fa4270 */
[----:B------:R-:W-:Y:S02]  /*11b0*/  @P4 SEL R30, R30, R23, P5 ;  /* 0x000000171e1e4207 */ /* 0x000fe40002800000 */
[----:B------:R-:W2:Y:S01]  /*11c0*/  LDG.E R23, desc[UR4][R24.64] ;  /* 0x0000000418177981 */ /* 0x000ea2000c1e1900 */
[-C--:B------:R-:W-:Y:S01]  /*11d0*/  ISETP.GT.OR P3, PT, R37, R28.reuse, !P0 ;  /* 0x0000001c2500720c */ /* 0x080fe20004764670 */
[----:B------:R-:W-:Y:S01]  /*11e0*/  @!P6 VIADD R29, R32, 0x1 ;  /* 0x00000001201de836 */ /* 0x000fe20000000000 */
[----:B------:R-:W-:-:S11]  /*11f0*/  ISETP.GT.OR P2, PT, R35, R28, !P1 ;  /* 0x0000001c2300720c */ /* 0x000fd60004f44670 */
[C---:B------:R-:W-:Y:S02]  /*1200*/  @!P3 VIADD R29, R32.reuse, 0x2 ;  /* 0x00000002201db836 */ /* 0x040fe40000000000 */
[C---:B------:R-:W-:Y:S02]  /*1210*/  @!P2 VIADD R29, R32.reuse, 0x3 ;  /* 0x00000003201da836 */ /* 0x040fe40000000000 */
[----:B------:R-:W-:Y:S02]  /*1220*/  VIADD R32, R32, 0x4 ;  /* 0x0000000420207836 */ /* 0x000fe40000000000 */
[----:B------:R-:W-:-:S03]  /*1230*/  VIADD R31, R31, 0x4 ;  /* 0x000000041f1f7836 */ /* 0x000fc60000000000 */
[----:B------:R-:W-:Y:S01]  /*1240*/  @P4 SEL R29, R29, R32, P5 ;  /* 0x000000201d1d4207 */ /* 0x000fe20002800000 */
[----:B------:R-:W-:Y:S01]  /*1250*/  VIADD R31, R31, 0x4 ;  /* 0x000000041f1f7836 */ /* 0x000fe20000000000 */
[----:B--2---:R-:W-:-:S13]  /*1260*/  ISETP.GT.AND P6, PT, R23, R30, PT ;  /* 0x0000001e1700720c */ /* 0x004fda0003fc4270 */
[----:B------:R-:W-:-:S04]  /*1270*/  @P6 ISETP.GT.AND P3, PT, R23, R28, PT ;  /* 0x0000001c1700620c */ /* 0x000fc80003f64270 */
[----:B------:R-:W-:-:S04]  /*1280*/  @P6 SEL R30, R30, R23, P3 ;  /* 0x000000171e1e6207 */ /* 0x000fc80001800000 */
[----:B----4-:R-:W-:Y:S02]  /*1290*/  ISETP.GT.AND P3, PT, R33, R30, PT ;  /* 0x0000001e2100720c */ /* 0x010fe40003f64270 */
[-C--:B------:R-:W-:Y:S02]  /*12a0*/  ISETP.GT.OR P0, PT, R23, R28.reuse, !P6 ;  /* 0x0000001c1700720c */ /* 0x080fe40007704670 */
[----:B------:R-:W-:-:S09]  /*12b0*/  ISETP.GT.OR P1, PT, R33, R28, !P3 ;  /* 0x0000001c2100720c */ /* 0x000fd20005f24670 */
[----:B------:R-:W-:-:S04]  /*12c0*/  @P3 ISETP.GT.AND P2, PT, R33, R28, PT ;  /* 0x0000001c2100320c */ /* 0x000fc80003f44270 */
[----:B------:R-:W-:Y:S02]  /*12d0*/  @P3 SEL R30, R30, R33, P2 ;  /* 0x000000211e1e3207 */ /* 0x000fe40001000000 */
[----:B------:R-:W-:Y:S01]  /*12e0*/  IADD3 R22, P2, PT, R24, 0x10, RZ ;  /* 0x0000001018167810 */ /* 0x000fe20007f5e0ff */
[C---:B------:R-:W-:Y:S01]  /*12f0*/  @!P0 VIADD R29, R32.reuse, 0x1 ;  /* 0x00000001201d8836 */ /* 0x040fe20000000000 */
[----:B------:R-:W-:Y:S01]  /*1300*/  PLOP3.LUT P0, PT, PT, PT, PT, 0x8, 0x80 ;  /* 0x000000000080781c */ /* 0x000fe20003f0e170 */
[C---:B------:R-:W-:Y:S02]  /*1310*/  @!P1 VIADD R29, R32.reuse, 0x2 ;  /* 0x00000002201d9836 */ /* 0x040fe40000000000 */
[----:B------:R-:W-:Y:S02]  /*1320*/  IMAD.MOV.U32 R33, RZ, RZ, R4 ;  /* 0x000000ffff217224 */ /* 0x000fe400078e0004 */
[----:B------:R-:W-:Y:S02]  /*1330*/  IMAD.X R23, RZ, RZ, R25, P2 ;  /* 0x000000ffff177224 */ /* 0x000fe400010e0619 */
[----:B------:R-:W-:-:S07]  /*1340*/  VIADD R32, R32, 0x4 ;  /* 0x0000000420207836 */ /* 0x000fce0000000000 */
.L_x_30:
[----:B------:R-:W-:Y:S05]  /*1350*/  BSYNC.RECONVERGENT B7 ;  /* 0x0000000000077941 */ /* 0x000fea0003800200 */
.L_x_29:
[----:B------:R-:W-:-:S13]  /*1360*/  ISETP.NE.OR P0, PT, R31, RZ, P0 ;  /* 0x000000ff1f00720c */ /* 0x000fda0000705670 */
[----:B------:R-:W-:Y:S05]  /*1370*/  @!P0 BREAK.RELIABLE B2 ;  /* 0x0000000000028942 */ /* 0x000fea0003800100 */
[----:B------:R-:W-:Y:S05]  /*1380*/  @!P0 BRA `(.L_x_22) ;  /* 0x0000000000848947 */ /* 0x000fea0003800000 */
.L_x_24:
[----:B------:R-:W-:Y:S05]  /*1390*/  BSYNC.RELIABLE B2 ;  /* 0x0000000000027941 */ /* 0x000fea0003800100 */
.L_x_23:
[----:B------:R-:W-:Y:S01]  /*13a0*/  BSSY.RECONVERGENT B2, `(.L_x_31) ;  /* 0x000001e000027945 */ /* 0x000fe20003800200 */
.L_x_32:
[----:B------:R-:W2:Y:S04]  /*13b0*/  LDG.E R25, desc[UR4][R22.64+-0x8] ;  /* 0xfffff80416197981 */ /* 0x000ea8000c1e1900 */
[----:B------:R-:W3:Y:S04]  /*13c0*/  LDG.E R33, desc[UR4][R22.64+-0x4] ;  /* 0xfffffc0416217981 */ /* 0x000ee8000c1e1900 */
[----:B------:R-:W4:Y:S04]  /*13d0*/  LDG.E R35, desc[UR4][R22.64] ;  /* 0x0000000416237981 */ /* 0x000f28000c1e1900 */
[----:B------:R1:W5:Y:S01]  /*13e0*/  LDG.E R37, desc[UR4][R22.64+0x4] ;  /* 0x0000040416257981 */ /* 0x000362000c1e1900 */
[----:B------:R-:W-:Y:S01]  /*13f0*/  VIADD R31, R31, 0x4 ;  /* 0x000000041f1f7836 */ /* 0x000fe20000000000 */
[----:B--2---:R-:W-:-:S04]  /*1400*/  ISETP.GT.AND P1, PT, R25, R30, PT ;  /* 0x0000001e1900720c */ /* 0x004fc80003f24270 */
[----:B------:R-:W-:-:S09]  /*1410*/  ISETP.GT.OR P6, PT, R25, R28, !P1 ;  /* 0x0000001c1900720c */ /* 0x000fd20004fc4670 */
[----:B------:R-:W-:-:S04]  /*1420*/  @P1 ISETP.GT.AND P0, PT, R25, R28, PT ;  /* 0x0000001c1900120c */ /* 0x000fc80003f04270 */
[----:B------:R-:W-:Y:S01]  /*1430*/  @P1 SEL R30, R30, R25, P0 ;  /* 0x000000191e1e1207 */ /* 0x000fe20000000000 */
[----:B------:R-:W-:-:S03]  /*1440*/  @!P6 VIADD R29, R32, 0xffffffff ;  /* 0xffffffff201de836 */ /* 0x000fc60000000000 */
[----:B---3--:R-:W-:-:S13]  /*1450*/  ISETP.GT.AND P0, PT, R33, R30, PT ;  /* 0x0000001e2100720c */ /* 0x008fda0003f04270 */
[----:B------:R-:W-:-:S04]  /*1460*/  @P0 ISETP.GT.AND P3, PT, R33, R28, PT ;  /* 0x0000001c2100020c */ /* 0x000fc80003f64270 */
[----:B------:R-:W-:Y:S02]  /*1470*/  @P0 SEL R30, R30, R33, P3 ;  /* 0x000000211e1e0207 */ /* 0x000fe40001800000 */
[----:B------:R-:W-:Y:S02]  /*1480*/  @P0 SEL R29, R29, R32, P3 ;  /* 0x000000201d1d0207 */ /* 0x000fe40001800000 */
[C---:B----4-:R-:W-:Y:S02]  /*1490*/  ISETP.GT.AND P2, PT, R35.reuse, R30, PT ;  /* 0x0000001e2300720c */ /* 0x050fe40003f44270 */
[----:B-1----:R-:W-:Y:S02]  /*14a0*/  IADD3 R22, P3, PT, R22, 0x10, RZ ;  /* 0x0000001016167810 */ /* 0x002fe40007f7e0ff */
[----:B------:R-:W-:-:S03]  /*14b0*/  ISETP.GT.OR P4, PT, R35, R28, !P2 ;  /* 0x0000001c2300720c */ /* 0x000fc60005784670 */
[----:B------:R-:W-:-:S06]  /*14c0*/  IMAD.X R23, RZ, RZ, R23, P3 ;  /* 0x000000ffff177224 */ /* 0x000fcc00018e0617 */
[----:B------:R-:W-:-:S04]  /*14d0*/  @P2 ISETP.GT.AND P5, PT, R35, R28, PT ;  /* 0x0000001c2300220c */ /* 0x000fc80003fa4270 */
[----:B------:R-:W-:Y:S01]  /*14e0*/  @P2 SEL R30, R30, R35, P5 ;  /* 0x000000231e1e2207 */ /* 0x000fe20002800000 */
[----:B------:R-:W-:Y:S01]  /*14f0*/  @!P4 VIADD R29, R32, 0x1 ;  /* 0x00000001201dc836 */ /* 0x000fe20000000000 */
[----:B------:R-:W-:Y:S02]  /*1500*/  ISETP.NE.AND P2, PT, R31, RZ, PT ;  /* 0x000000ff1f00720c */ /* 0x000fe40003f45270 */
[----:B-----5:R-:W-:-:S04]  /*1510*/  ISETP.GT.AND P5, PT, R37, R30, PT ;  /* 0x0000001e2500720c */ /* 0x020fc80003fa4270 */
[----:B------:R-:W-:-:S09]  /*1520*/  ISETP.GT.OR P1, PT, R37, R28, !P5 ;  /* 0x0000001c2500720c */ /* 0x000fd20006f24670 */
[----:B------:R-:W-:-:S04]  /*1530*/  @P5 ISETP.GT.AND P0, PT, R37, R28, PT ;  /* 0x0000001c2500520c */ /* 0x000fc80003f04270 */
[----:B------:R-:W-:Y:S01]  /*1540*/  @!P1 VIADD R29, R32, 0x2 ;  /* 0x00000002201d9836 */ /* 0x000fe20000000000 */
[----:B------:R-:W-:Y:S01]  /*1550*/  @P5 SEL R30, R30, R37, P0 ;  /* 0x000000251e1e5207 */ /* 0x000fe20000000000 */
[----:B------:R-:W-:Y:S01]  /*1560*/  VIADD R32, R32, 0x4 ;  /* 0x0000000420207836 */ /* 0x000fe20000000000 */
[----:B------:R-:W-:Y:S06]  /*1570*/  @P2 BRA `(.L_x_32) ;  /* 0xfffffffc008c2947 */ /* 0x000fec000383ffff */
[----:B------:R-:W-:Y:S05]  /*1580*/  BSYNC.RECONVERGENT B2 ;  /* 0x0000000000027941 */ /* 0x000fea0003800200 */
.L_x_31:
[----:B------:R-:W-:-:S07]  /*1590*/  IMAD.MOV.U32 R33, RZ, RZ, R4 ;  /* 0x000000ffff217224 */ /* 0x000fce00078e0004 */
.L_x_22:
[----:B------:R-:W-:Y:S05]  /*15a0*/  BSYNC.RECONVERGENT B3 ;  /* 0x0000000000037941 */ /* 0x000fea0003800200 */
.L_x_21:
[----:B------:R-:W-:Y:S01]  /*15b0*/  ISETP.NE.AND P0, PT, R10, RZ, PT ;  /* 0x000000ff0a00720c */ /* 0x000fe20003f05270 */
[----:B------:R-:W-:-:S12]  /*15c0*/  BSSY.RECONVERGENT B2, `(.L_x_33) ;  /* 0x0000015000027945 */ /* 0x000fd80003800200 */
[----:B------:R-:W-:Y:S05]  /*15d0*/  @!P0 BRA `(.L_x_34) ;  /* 0x00000000004c8947 */ /* 0x000fea0003800000 */
[----:B------:R-:W-:-:S05]  /*15e0*/  IMAD.WIDE.U32 R22, R33, 0x4, R12 ;  /* 0x0000000421167825 */ /* 0x000fca00078e000c */
[----:B------:R-:W2:Y:S01]  /*15f0*/  LDG.E R25, desc[UR4][R22.64] ;  /* 0x0000000416197981 */ /* 0x000ea2000c1e1900 */
[----:B------:R-:W-:Y:S02]  /*1600*/  ISETP.NE.AND P1, PT, R10, 0x1, PT ;  /* 0x000000010a00780c */ /* 0x000fe40003f25270 */
[----:B--2---:R-:W-:-:S04]  /*1610*/  ISETP.GT.AND P0, PT, R25, R28, PT ;  /* 0x0000001c1900720c */ /* 0x004fc80003f04270 */
[----:B------:R-:W-:-:S13]  /*1620*/  ISETP.LE.OR P0, PT, R25, R30, P0 ;  /* 0x0000001e1900720c */ /* 0x000fda0000703670 */
[----:B------:R-:W-:Y:S02]  /*1630*/  @!P0 IMAD.MOV.U32 R30, RZ, RZ, R25 ;  /* 0x000000ffff1e8224 */ /* 0x000fe400078e0019 */
[----:B------:R-:W-:Y:S01]  /*1640*/  @!P0 IMAD.MOV.U32 R29, RZ, RZ, R33 ;  /* 0x000000ffff1d8224 */ /* 0x000fe200078e0021 */
[----:B------:R-:W-:Y:S06]  /*1650*/  @!P1 BRA `(.L_x_34) ;  /* 0x00000000002c9947 */ /* 0x000fec0003800000 */
[----:B------:R-:W2:Y:S01]  /*1660*/  LDG.E R25, desc[UR4][R22.64+0x4] ;  /* 0x0000040416197981 */ /* 0x000ea2000c1e1900 */
[----:B------:R-:W-:Y:S02]  /*1670*/  ISETP.NE.AND P1, PT, R10, 0x2, PT ;  /* 0x000000020a00780c */ /* 0x000fe40003f25270 */
[----:B--2---:R-:W-:-:S04]  /*1680*/  ISETP.GT.AND P0, PT, R25, R28, PT ;  /* 0x0000001c1900720c */ /* 0x004fc80003f04270 */
[----:B------:R-:W-:-:S13]  /*1690*/  ISETP.LE.OR P0, PT, R25, R30, P0 ;  /* 0x0000001e1900720c */ /* 0x000fda0000703670 */
[----:B------:R-:W-:Y:S02]  /*16a0*/  @!P0 IMAD.MOV.U32 R30, RZ, RZ, R25 ;  /* 0x000000ffff1e8224 */ /* 0x000fe400078e0019 */
[----:B------:R-:W-:Y:S01]  /*16b0*/  @!P0 VIADD R29, R33, 0x1 ;  /* 0x00000001211d8836 */ /* 0x000fe20000000000 */
[----:B------:R-:W-:Y:S06]  /*16c0*/  @!P1 BRA `(.L_x_34) ;  /* 0x0000000000109947 */ /* 0x000fec0003800000 */
[----:B------:R-:W2:Y:S02]  /*16d0*/  LDG.E R23, desc[UR4][R22.64+0x8] ;  /* 0x0000080416177981 */ /* 0x000ea4000c1e1900 */
[----:B--2---:R-:W-:-:S04]  /*16e0*/  ISETP.GT.AND P0, PT, R23, R30, PT ;  /* 0x0000001e1700720c */ /* 0x004fc80003f04270 */
[----:B------:R-:W-:-:S13]  /*16f0*/  ISETP.GT.OR P1, PT, R23, R28, !P0 ;  /* 0x0000001c1700720c */ /* 0x000fda0004724670 */
[----:B------:R-:W-:-:S07]  /*1700*/  @!P1 VIADD R29, R33, 0x2 ;  /* 0x00000002211d9836 */ /* 0x000fce0000000000 */
.L_x_34:
[----:B------:R-:W-:Y:S05]  /*1710*/  BSYNC.RECONVERGENT B2 ;  /* 0x0000000000027941 */ /* 0x000fea0003800200 */
.L_x_33:
[--C-:B------:R-:W-:Y:S01]  /*1720*/  SHF.R.S32.HI R23, RZ, 0x1f, R29.reuse ;  /* 0x0000001fff177819 */ /* 0x100fe2000001141d */
[----:B------:R-:W-:-:S07]  /*1730*/  IMAD.MOV.U32 R22, RZ, RZ, R29 ;  /* 0x000000ffff167224 */ /* 0x000fce00078e001d */
.L_x_20:
[----:B------:R-:W-:Y:S05]  /*1740*/  BSYNC.RECONVERGENT B4 ;  /* 0x0000000000047941 */ /* 0x000fea0003800200 */
.L_x_19:
[----:B------:R-:W-:-:S04]  /*1750*/  LEA R24, P0, R22, R16, 0x2 ;  /* 0x0000001016187211 */ /* 0x000fc800078010ff */
[----:B------:R-:W-:-:S05]  /*1760*/  LEA.HI.X R25, R22, R17, R23, 0x2, P0 ;  /* 0x0000001116197211 */ /* 0x000fca00000f1417 */
[----:B------:R-:W2:Y:S01]  /*1770*/  LDG.E R24, desc[UR4][R24.64] ;  /* 0x0000000418187981 */ /* 0x000ea2000c1e1900 */
[----:B------:R-:W-:Y:S01]  /*1780*/  VIADD R22, R27, 0x1 ;  /* 0x000000011b167836 */ /* 0x000fe20000000000 */
[----:B--2---:R-:W-:-:S13]  /*1790*/  ISETP.NE.AND P0, PT, R24, RZ, PT ;  /* 0x000000ff1800720c */ /* 0x004fda0003f05270 */
[----:B------:R-:W-:-:S04]  /*17a0*/  @P0 IMAD.MOV R22, RZ, RZ, R27 ;  /* 0x000000ffff160224 */ /* 0x000fc800078e021b */
[----:B------:R-:W-:-:S07]  /*17b0*/  IMAD.MOV.U32 R27, RZ, RZ, R22 ;  /* 0x000000ffff1b7224 */ /* 0x000fce00078e0016 */
.L_x_18:
[----:B------:R-:W-:Y:S05]  /*17c0*/  BSYNC.RECONVERGENT B5 ;  /* 0x0000000000057941 */ /* 0x000fea0003800200 */
.L_x_17:
[----:B------:R-:W-:-:S05]  /*17d0*/  VIADD R28, R28, 0x1 ;  /* 0x000000011c1c7836 */ /* 0x000fca0000000000 */
[----:B------:R-:W-:-:S13]  /*17e0*/  ISETP.NE.AND P0, PT, R28, R7, PT ;  /* 0x000000071c00720c */ /* 0x000fda0003f05270 */
[----:B------:R-:W-:Y:S05]  /*17f0*/  @P0 BRA `(.L_x_35) ;  /* 0xffffffec00b40947 */ /* 0x000fea000383ffff */
[----:B------:R-:W-:Y:S05]  /*1800*/  BSYNC.RECONVERGENT B6 ;  /* 0x0000000000067941 */ /* 0x000fea0003800200 */
.L_x_16:
[----:B------:R-:W-:-:S13]  /*1810*/  ISETP.NE.AND P0, PT, R27, 0x1, PT ;  /* 0x000000011b00780c */ /* 0x000fda0003f05270 */
[----:B------:R-:W-:Y:S05]  /*1820*/  @P0 BRA `(.L_x_15) ;  /* 0x0000001000340947 */ /* 0x000fea0003800000 */
[----:B------:R-:W-:Y:S01]  /*1830*/  BSSY.RECONVERGENT B6, `(.L_x_36) ;  /* 0x000010a000067945 */ /* 0x000fe20003800200 */
[----:B------:R-:W-:Y:S01]  /*1840*/  VIMNMX R22, PT, PT, R7, 0x1, !PT ;  /* 0x0000000107167848 */ /* 0x000fe20007fe0100 */
[----:B------:R-:W-:Y:S02]  /*1850*/  IMAD.MOV.U32 R23, RZ, RZ, RZ ;  /* 0x000000ffff177224 */ /* 0x000fe400078e00ff */
[----:B------:R-:W-:-:S07]  /*1860*/  IMAD.MOV.U32 R28, RZ, RZ, RZ ;  /* 0x000000ffff1c7224 */ /* 0x000fce00078e00ff */
.L_x_55:
[----:B------:R-:W-:-:S06]  /*1870*/  IMAD.WIDE.U32 R24, R23, 0x4, R20 ;  /* 0x0000000417187825 */ /* 0x000fcc00078e0014 */
[----:B------:R-:W2:Y:S01]  /*1880*/  LDG.E R24, desc[UR4][R24.64] ;  /* 0x0000000418187981 */ /* 0x000ea2000c1e1900 */
[----:B------:R-:W-:Y:S01]  /*1890*/  BSSY.RECONVERGENT B5, `(.L_x_37) ;  /* 0x0000100000057945 */ /* 0x000fe20003800200 */
        /* <DEDUP_REMOVED lines=13> */
[----:B------:R-:W-:Y:S01]  /*1970*/  ISETP.GT.AND P0, PT, R4, RZ, PT ;  /* 0x000000ff0400720c */ /* 0x000fe20003f04270 */
[----:B------:R-:W-:Y:S01]  /*1980*/  BSSY.RELIABLE B2, `(.L_x_43) ;  /* 0x00000b1000027945 */ /* 0x000fe20003800100 */
[----:B------:R-:W-:Y:S02]  /*1990*/  IMAD.MOV.U32 R30, RZ, RZ, -0x1 ;  /* 0xffffffffff1e7424 */ /* 0x000fe400078e00ff */
[----:B------:R-:W-:-:S09]  /*19a0*/  IMAD.MOV.U32 R31, RZ, RZ, RZ ;  /* 0x000000ffff1f7224 */ /* 0x000fd200078e00ff */
[----:B------:R-:W-:Y:S05]  /*19b0*/  @!P0 BRA `(.L_x_44) ;  /* 0x0000000800b48947 */ /* 0x000fea0003800000 */
[----:B------:R-:W-:Y:S01]  /*19c0*/  IMAD.IADD R24, R4, 0x1, -R31 ;  /* 0x0000000104187824 */ /* 0x000fe200078e0a1f */
[----:B------:R-:W-:Y:S01]  /*19d0*/  BSSY.RECONVERGENT B7, `(.L_x_45) ;  /* 0x000006f000077945 */ /* 0x000fe20003800200 */
[----:B------:R-:W-:-:S03]  /*19e0*/  PLOP3.LUT P0, PT, PT, PT, PT, 0x80, 0x8 ;  /* 0x000000000008781c */ /* 0x000fc60003f0f070 */
[----:B------:R-:W-:-:S13]  /*19f0*/  ISETP.GT.AND P1, PT, R24, 0xc, PT ;  /* 0x0000000c1800780c */ /* 0x000fda0003f24270 */
[----:B------:R-:W-:Y:S05]  /*1a00*/  @!P1 BRA `(.L_x_46) ;  /* 0x0000000400ac9947 */ /* 0x000fea0003800000 */
[----:B------:R-:W-:Y:S01]  /*1a10*/  BSSY.RECONVERGENT B8, `(.L_x_47) ;  /* 0x0000069000087945 */ /* 0x000fe20003800200 */
[----:B------:R-:W-:Y:S01]  /*1a20*/  PLOP3.LUT P0, PT, PT, PT, PT, 0x8, 0x80 ;  /* 0x000000000080781c */ /* 0x000fe20003f0e170 */
[----:B------:R-:W-:-:S12]  /*1a30*/  VIADD R32, R4, 0xfffffff4 ;  /* 0xfffffff404207836 */ /* 0x000fd80000000000 */
.L_x_48:
[----:B------:R-:W-:-:S05]  /*1a40*/  IMAD.WIDE.U32 R26, R31, 0x4, R12 ;  /* 0x000000041f1a7825 */ /* 0x000fca00078e000c */
[----:B------:R-:W2:Y:S04]  /*1a50*/  LDG.E R24, desc[UR4][R26.64] ;  /* 0x000000041a187981 */ /* 0x000ea8000c1e1900 */
[----:B------:R-:W3:Y:S04]  /*1a60*/  LDG.E R36, desc[UR4][R26.64+0x4] ;  /* 0x000004041a247981 */ /* 0x000ee8000c1e1900 */
[----:B------:R-:W4:Y:S04]  /*1a70*/  LDG.E R34, desc[UR4][R26.64+0x8] ;  /* 0x000008041a227981 */ /* 0x000f28000c1e1900 */
[----:B------:R-:W5:Y:S01]  /*1a80*/  LDG.E R37, desc[UR4][R26.64+0xc] ;  /* 0x00000c041a257981 */ /* 0x000f62000c1e1900 */
[----:B------:R-:W-:Y:S01]  /*1a90*/  VIADD R33, R31, 0x4 ;  /* 0x000000041f217836 */ /* 0x000fe20000000000 */
[----:B--2---:R-:W-:-:S13]  /*1aa0*/  ISETP.GT.AND P5, PT, R24, R29, PT ;  /* 0x0000001d1800720c */ /* 0x004fda0003fa4270 */
[----:B------:R-:W-:-:S04]  /*1ab0*/  @P5 ISETP.GT.AND P2, PT, R24, R23, PT ;  /* 0x000000171800520c */ /* 0x000fc80003f44270 */
[----:B------:R-:W-:Y:S01]  /*1ac0*/  @P5 SEL R29, R29, R24, P2 ;  /* 0x000000181d1d5207 */ /* 0x000fe20001000000 */
[----:B------:R-:W-:-:S03]  /*1ad0*/  IMAD.WIDE.U32 R24, R33, 0x4, R12 ;  /* 0x0000000421187825 */ /* 0x000fc600078e000c */
[C---:B---3--:R-:W-:Y:S02]  /*1ae0*/  ISETP.GT.AND P1, PT, R36.reuse, R29, PT ;  /* 0x0000001d2400720c */ /* 0x048fe40003f24270 */
[----:B------:R-:W2:Y:S02]  /*1af0*/  LDG.E R35, desc[UR4][R24.64] ;  /* 0x0000000418237981 */ /* 0x000ea4000c1e1900 */
[CC--:B------:R-:W-:Y:S02]  /*1b00*/  ISETP.GT.OR P6, PT, R36.reuse, R23.reuse, !P1 ;  /* 0x000000172400720c */ /* 0x0c0fe40004fc4670 */
[----:B------:R-:W3:Y:S07]  /*1b10*/  LDG.E R26, desc[UR4][R24.64+0x8] ;  /* 0x00000804181a7981 */ /* 0x000eee000c1e1900 */
[----:B------:R-:W-:-:S04]  /*1b20*/  @P1 ISETP.GT.AND P3, PT, R36, R23, PT ;  /* 0x000000172400120c */ /* 0x000fc80003f64270 */
[----:B------:R-:W-:Y:S02]  /*1b30*/  @P1 SEL R29, R29, R36, P3 ;  /* 0x000000241d1d1207 */ /* 0x000fe40001800000 */
[----:B------:R-:W3:Y:S02]  /*1b40*/  LDG.E R36, desc[UR4][R24.64+0xc] ;  /* 0x00000c0418247981 */ /* 0x000ee4000c1e1900 */
[----:B----4-:R-:W-:-:S13]  /*1b50*/  ISETP.GT.AND P3, PT, R34, R29, PT ;  /* 0x0000001d2200720c */ /* 0x010fda0003f64270 */
[----:B------:R-:W-:-:S04]  /*1b60*/  @P3 ISETP.GT.AND P4, PT, R34, R23, PT ;  /* 0x000000172200320c */ /* 0x000fc80003f84270 */
[----:B------:R-:W-:Y:S02]  /*1b70*/  @P3 SEL R29, R29, R34, P4 ;  /* 0x000000221d1d3207 */ /* 0x000fe40002000000 */
[----:B------:R-:W-:Y:S02]  /*1b80*/  ISETP.GT.OR P4, PT, R34, R23, !P3 ;  /* 0x000000172200720c */ /* 0x000fe40005f84670 */
[----:B------:R1:W4:Y:S01]  /*1b90*/  LDG.E R34, desc[UR4][R24.64+0x4] ;  /* 0x0000040418227981 */ /* 0x000322000c1e1900 */
[----:B------:R-:W-:Y:S01]  /*1ba0*/  @P5 SEL R30, R30, R31, P2 ;  /* 0x0000001f1e1e5207 */ /* 0x000fe20001000000 */
[----:B------:R-:W-:Y:S01]  /*1bb0*/  @!P6 VIADD R30, R31, 0x1 ;  /* 0x000000011f1ee836 */ /* 0x000fe20000000000 */
[----:B-----5:R-:W-:-:S04]  /*1bc0*/  ISETP.GT.AND P2, PT, R37, R29, PT ;  /* 0x0000001d2500720c */ /* 0x020fc80003f44270 */
[----:B------:R-:W-:-:S09]  /*1bd0*/  ISETP.GT.OR P6, PT, R37, R23, !P2 ;  /* 0x000000172500720c */ /* 0x000fd200057c4670 */
[----:B------:R-:W-:-:S04]  /*1be0*/  @P2 ISETP.GT.AND P5, PT, R37, R23, PT ;  /* 0x000000172500220c */ /* 0x000fc80003fa4270 */
[----:B------:R-:W-:Y:S01]  /*1bf0*/  @P2 SEL R29, R29, R37, P5 ;  /* 0x000000251d1d2207 */ /* 0x000fe20002800000 */
[C---:B------:R-:W-:Y:S02]  /*1c00*/  VIADD R27, R31.reuse, 0x8 ;  /* 0x000000081f1b7836 */ /* 0x040fe40000000000 */
[C---:B------:R-:W-:Y:S02]  /*1c10*/  @!P4 VIADD R30, R31.reuse, 0x2 ;  /* 0x000000021f1ec836 */ /* 0x040fe40000000000 */
[----:B------:R-:W-:Y:S02]  /*1c20*/  @!P6 VIADD R30, R31, 0x3 ;  /* 0x000000031f1ee836 */ /* 0x000fe40000000000 */
[----:B-1----:R-:W-:Y:S01]  /*1c30*/  IMAD.WIDE.U32 R24, R27, 0x4, R12 ;  /* 0x000000041b187825 */ /* 0x002fe200078e000c */
[----:B--2---:R-:W-:-:S13]  /*1c40*/  ISETP.GT.AND P5, PT, R35, R29, PT ;  /* 0x0000001d2300720c */ /* 0x004fda0003fa4270 */
[----:B------:R-:W-:-:S04]  /*1c50*/  @P5 ISETP.GT.AND P1, PT, R35, R23, PT ;  /* 0x000000172300520c */ /* 0x000fc80003f24270 */
[----:B------:R-:W-:Y:S02]  /*1c60*/  @P5 SEL R30, R30, R33, P1 ;  /* 0x000000211e1e5207 */ /* 0x000fe40000800000 */
[----:B------:R-:W2:Y:S01]  /*1c70*/  LDG.E R33, desc[UR4][R24.64] ;  /* 0x0000000418217981 */ /* 0x000ea2000c1e1900 */
[----:B------:R-:W-:-:S03]  /*1c80*/  @P5 SEL R29, R29, R35, P1 ;  /* 0x000000231d1d5207 */ /* 0x000fc60000800000 */
[----:B------:R-:W5:Y:S01]  /*1c90*/  LDG.E R35, desc[UR4][R24.64+0xc] ;  /* 0x00000c0418237981 */ /* 0x000f62000c1e1900 */
[----:B----4-:R-:W-:-:S13]  /*1ca0*/  ISETP.GT.AND P1, PT, R34, R29, PT ;  /* 0x0000001d2200720c */ /* 0x010fda0003f24270 */
[----:B------:R-:W-:-:S04]  /*1cb0*/  @P1 ISETP.GT.AND P2, PT, R34, R23, PT ;  /* 0x000000172200120c */ /* 0x000fc80003f44270 */
[----:B------:R-:W-:-:S04]  /*1cc0*/  @P1 SEL R29, R29, R34, P2 ;  /* 0x000000221d1d1207 */ /* 0x000fc80001000000 */
[----:B---3--:R-:W-:Y:S02]  /*1cd0*/  ISETP.GT.AND P2, PT, R26, R29, PT ;  /* 0x0000001d1a00720c */ /* 0x008fe40003f44270 */
[-C--:B------:R-:W-:Y:S02]  /*1ce0*/  ISETP.GT.OR P6, PT, R34, R23.reuse, !P1 ;  /* 0x000000172200720c */ /* 0x080fe40004fc4670 */
[----:B------:R-:W3:Y:S09]  /*1cf0*/  LDG.E R34, desc[UR4][R24.64+0x4] ;  /* 0x0000040418227981 */ /* 0x000ef2000c1e1900 */
[----:B------:R-:W-:-:S04]  /*1d00*/  @P2 ISETP.GT.AND P4, PT, R26, R23, PT ;  /* 0x000000171a00220c */ /* 0x000fc80003f84270 */
[----:B------:R-:W-:-:S04]  /*1d10*/  @P2 SEL R29, R29, R26, P4 ;  /* 0x0000001a1d1d2207 */ /* 0x000fc80002000000 */
[----:B------:R-:W-:Y:S01]  /*1d20*/  ISETP.GT.AND P4, PT, R36, R29, PT ;  /* 0x0000001d2400720c */ /* 0x000fe20003f84270 */
[----:B------:R-:W-:-:S03]  /*1d30*/  @!P6 VIADD R30, R31, 0x5 ;  /* 0x000000051f1ee836 */ /* 0x000fc60000000000 */
[----:B------:R-:W-:-:S09]  /*1d40*/  ISETP.GT.OR P6, PT, R36, R23, !P4 ;  /* 0x000000172400720c */ /* 0x000fd200067c4670 */
[----:B------:R-:W-:-:S04]  /*1d50*/  @P4 ISETP.GT.AND P5, PT, R36, R23, PT ;  /* 0x000000172400420c */ /* 0x000fc80003fa4270 */
[----:B------:R-:W-:Y:S02]  /*1d60*/  @P4 SEL R29, R29, R36, P5 ;  /* 0x000000241d1d4207 */ /* 0x000fe40002800000 */
[----:B------:R-:W4:Y:S01]  /*1d70*/  LDG.E R36, desc[UR4][R24.64+0x8] ;  /* 0x0000080418247981 */ /* 0x000f22000c1e1900 */
[----:B------:R-:W-:-:S13]  /*1d80*/  ISETP.GT.OR P3, PT, R26, R23, !P2 ;  /* 0x000000171a00720c */ /* 0x000fda0005764670 */
[C---:B------:R-:W-:Y:S02]  /*1d90*/  @!P3 VIADD R30, R31.reuse, 0x6 ;  /* 0x000000061f1eb836 */ /* 0x040fe40000000000 */
[----:B------:R-:W-:Y:S01]  /*1da0*/  @!P6 VIADD R30, R31, 0x7 ;  /* 0x000000071f1ee836 */ /* 0x000fe20000000000 */
[----:B--2---:R-:W-:-:S13]  /*1db0*/  ISETP.GT.AND P5, PT, R33, R29, PT ;  /* 0x0000001d2100720c */ /* 0x004fda0003fa4270 */
[----:B------:R-:W-:-:S04]  /*1dc0*/  @P5 ISETP.GT.AND P1, PT, R33, R23, PT ;  /* 0x000000172100520c */ /* 0x000fc80003f24270 */
[----:B------:R-:W-:Y:S01]  /*1dd0*/  @P5 SEL R29, R29, R33, P1 ;  /* 0x000000211d1d5207 */ /* 0x000fe20000800000 */
[----:B------:R-:W-:Y:S01]  /*1de0*/  VIADD R33, R31, 0xc ;  /* 0x0000000c1f217836 */ /* 0x000fe20000000000 */
[----:B------:R-:W-:-:S03]  /*1df0*/  @P5 SEL R30, R30, R27, P1 ;  /* 0x0000001b1e1e5207 */ /* 0x000fc60000800000 */
[----:B------:R-:W-:-:S05]  /*1e00*/  IMAD.WIDE.U32 R26, R33, 0x4, R12 ;  /* 0x00000004211a7825 */ /* 0x000fca00078e000c */
[----:B------:R-:W2:Y:S04]  /*1e10*/  LDG.E R37, desc[UR4][R26.64] ;  /* 0x000000041a257981 */ /* 0x000ea8000c1e1900 */
[----:B------:R-:W2:Y:S01]  /*1e20*/  LDG.E R24, desc[UR4][R26.64+0x4] ;  /* 0x000004041a187981 */ /* 0x000ea2000c1e1900 */
[----:B---3--:R-:W-:-:S04]  /*1e30*/  ISETP.GT.AND P4, PT, R34, R29, PT ;  /* 0x0000001d2200720c */ /* 0x008fc80003f84270 */
[----:B------:R-:W-:-:S09]  /*1e40*/  ISETP.GT.OR P3, PT, R34, R23, !P4 ;  /* 0x000000172200720c */ /* 0x000fd20006764670 */
[----:B------:R-:W-:-:S04]  /*1e50*/  @P4 ISETP.GT.AND P1, PT, R34, R23, PT ;  /* 0x000000172200420c */ /* 0x000fc80003f24270 */
[----:B------:R-:W-:Y:S02]  /*1e60*/  @P4 SEL R29, R29, R34, P1 ;  /* 0x000000221d1d4207 */ /* 0x000fe40000800000 */
[----:B------:R-:W3:Y:S02]  /*1e70*/  LDG.E R34, desc[UR4][R26.64+0x8] ;  /* 0x000008041a227981 */ /* 0x000ee4000c1e1900 */
[----:B----4-:R-:W-:-:S04]  /*1e80*/  ISETP.GT.AND P6, PT, R36, R29, PT ;  /* 0x0000001d2400720c */ /* 0x010fc80003fc4270 */
[----:B------:R-:W-:-:S09]  /*1e90*/  ISETP.GT.OR P5, PT, R36, R23, !P6 ;  /* 0x000000172400720c */ /* 0x000fd200077a4670 */
[----:B------:R-:W-:-:S04]  /*1ea0*/  @P6 ISETP.GT.AND P1, PT, R36, R23, PT ;  /* 0x000000172400620c */ /* 0x000fc80003f24270 */
[----:B------:R-:W-:Y:S02]  /*1eb0*/  @P6 SEL R29, R29, R36, P1 ;  /* 0x000000241d1d6207 */ /* 0x000fe40000800000 */
[----:B------:R-:W4:Y:S02]  /*1ec0*/  LDG.E R36, desc[UR4][R26.64+0xc] ;  /* 0x00000c041a247981 */ /* 0x000f24000c1e1900 */
[----:B-----5:R-:W-:-:S13]  /*1ed0*/  ISETP.GT.AND P1, PT, R35, R29, PT ;  /* 0x0000001d2300720c */ /* 0x020fda0003f24270 */
[----:B------:R-:W-:-:S04]  /*1ee0*/  @P1 ISETP.GT.AND P2, PT, R35, R23, PT ;  /* 0x000000172300120c */ /* 0x000fc80003f44270 */
[----:B------:R-:W-:Y:S01]  /*1ef0*/  @P1 SEL R29, R29, R35, P2 ;  /* 0x000000231d1d1207 */ /* 0x000fe20001000000 */
[C---:B------:R-:W-:Y:S02]  /*1f00*/  @!P3 VIADD R30, R31.reuse, 0x9 ;  /* 0x000000091f1eb836 */ /* 0x040fe40000000000 */
[----:B------:R-:W-:Y:S01]  /*1f10*/  @!P5 VIADD R30, R31, 0xa ;  /* 0x0000000a1f1ed836 */ /* 0x000fe20000000000 */
[----:B------:R-:W-:-:S13]  /*1f20*/  ISETP.GT.OR P6, PT, R35, R23, !P1 ;  /* 0x000000172300720c */ /* 0x000fda0004fc4670 */
[----:B------:R-:W-:Y:S01]  /*1f30*/  @!P6 VIADD R30, R31, 0xb ;  /* 0x0000000b1f1ee836 */ /* 0x000fe20000000000 */
[----:B--2---:R-:W-:-:S13]  /*1f40*/  ISETP.GT.AND P2, PT, R37, R29, PT ;  /* 0x0000001d2500720c */ /* 0x004fda0003f44270 */
[----:B------:R-:W-:-:S04]  /*1f50*/  @P2 ISETP.GT.AND P3, PT, R37, R23, PT ;  /* 0x000000172500220c */ /* 0x000fc80003f64270 */
[----:B------:R-:W-:-:S04]  /*1f60*/  @P2 SEL R29, R29, R37, P3 ;  /* 0x000000251d1d2207 */ /* 0x000fc80001800000 */
[----:B------:R-:W-:-:S13]  /*1f70*/  ISETP.GT.AND P4, PT, R24, R29, PT ;  /* 0x0000001d1800720c */ /* 0x000fda0003f84270 */
[----:B------:R-:W-:-:S04]  /*1f80*/  @P4 ISETP.GT.AND P5, PT, R24, R23, PT ;  /* 0x000000171800420c */ /* 0x000fc80003fa4270 */
[----:B------:R-:W-:-:S04]  /*1f90*/  @P4 SEL R29, R29, R24, P5 ;  /* 0x000000181d1d4207 */ /* 0x000fc80002800000 */
[----:B---3--:R-:W-:Y:S02]  /*1fa0*/  ISETP.GT.AND P5, PT, R34, R29, PT ;  /* 0x0000001d2200720c */ /* 0x008fe40003fa4270 */
[----:B------:R-:W-:-:S11]  /*1fb0*/  @P2 SEL R30, R30, R33, P3 ;  /* 0x000000211e1e2207 */ /* 0x000fd60001800000 */
[----:B------:R-:W-:-:S04]  /*1fc0*/  @P5 ISETP.GT.AND P1, PT, R34, R23, PT ;  /* 0x000000172200520c */ /* 0x000fc80003f24270 */
[----:B------:R-:W-:Y:S02]  /*1fd0*/  @P5 SEL R29, R29, R34, P1 ;  /* 0x000000221d1d5207 */ /* 0x000fe40000800000 */
[-C--:B------:R-:W-:Y:S02]  /*1fe0*/  ISETP.GT.OR P6, PT, R24, R23.reuse, !P4 ;  /* 0x000000171800720c */ /* 0x080fe400067c4670 */
[----:B------:R-:W-:Y:S02]  /*1ff0*/  ISETP.GT.OR P1, PT, R34, R23, !P5 ;  /* 0x000000172200720c */ /* 0x000fe40006f24670 */
[----:B----4-:R-:W-:-:S04]  /*2000*/  ISETP.GT.AND P2, PT, R36, R29, PT ;  /* 0x0000001d2400720c */ /* 0x010fc80003f44270 */
[----:B------:R-:W-:-:S05]  /*2010*/  ISETP.GT.OR P3, PT, R36, R23, !P2 ;  /* 0x000000172400720c */ /* 0x000fca0005764670 */
[C---:B------:R-:W-:Y:S02]  /*2020*/  @!P6 VIADD R30, R31.reuse, 0xd ;  /* 0x0000000d1f1ee836 */ /* 0x040fe40000000000 */
[----:B------:R-:W-:-:S06]  /*2030*/  @!P1 VIADD R30, R31, 0xe ;  /* 0x0000000e1f1e9836 */ /* 0x000fcc0000000000 */
[C---:B------:R-:W-:Y:S02]  /*2040*/  @!P3 VIADD R30, R31.reuse, 0xf ;  /* 0x0000000f1f1eb836 */ /* 0x040fe40000000000 */
[----:B------:R-:W-:-:S05]  /*2050*/  VIADD R31, R31, 0x10 ;  /* 0x000000101f1f7836 */ /* 0x000fca0000000000 */
[----:B------:R-:W-:Y:S02]  /*2060*/  ISETP.GE.AND P3, PT, R31, R32, PT ;  /* 0x000000201f00720c */ /* 0x000fe40003f66270 */
[----:B------:R-:W-:-:S04]  /*2070*/  @P2 ISETP.GT.AND P1, PT, R36, R23, PT ;  /* 0x000000172400220c */ /* 0x000fc80003f24270 */
[----:B------:R-:W-:-:S07]  /*2080*/  @P2 SEL R29, R29, R36, P1 ;  /* 0x000000241d1d2207 */ /* 0x000fce0000800000 */
[----:B------:R-:W-:Y:S05]  /*2090*/  @!P3 BRA `(.L_x_48) ;  /* 0xfffffff80068b947 */ /* 0x000fea000383ffff */
[----:B------:R-:W-:Y:S05]  /*20a0*/  BSYNC.RECONVERGENT B8 ;  /* 0x0000000000087941 */ /* 0x000fea0003800200 */
.L_x_47:
[----:B------:R-:W-:-:S07]  /*20b0*/  IMAD.MOV.U32 R27, RZ, RZ, R4 ;  /* 0x000000ffff1b7224 */ /* 0x000fce00078e0004 */
.L_x_46:
[----:B------:R-:W-:Y:S05]  /*20c0*/  BSYNC.RECONVERGENT B7 ;  /* 0x0000000000077941 */ /* 0x000fea0003800200 */
.L_x_45:
[----:B------:R-:W-:Y:S01]  /*20d0*/  IMAD.IADD R24, R4, 0x1, -R31 ;  /* 0x0000000104187824 */ /* 0x000fe200078e0a1f */
[----:B------:R-:W-:Y:S04]  /*20e0*/  BSSY.RECONVERGENT B7, `(.L_x_49) ;  /* 0x0000037000077945 */ /* 0x000fe80003800200 */
[----:B------:R-:W-:-:S13]  /*20f0*/  ISETP.GT.AND P1, PT, R24, 0x4, PT ;  /* 0x000000041800780c */ /* 0x000fda0003f24270 */
[----:B------:R-:W-:Y:S05]  /*2100*/  @!P1 BRA `(.L_x_50) ;  /* 0x0000000000d09947 */ /* 0x000fea0003800000 */
        /* <DEDUP_REMOVED lines=11> */
[----:B------:R-:W2:Y:S04]  /*21c0*/  LDG.E R35, desc[UR4][R26.64] ;  /* 0x000000041a237981 */ /* 0x000ea8000c1e1900 */
[----:B------:R-:W3:Y:S04]  /*21d0*/  LDG.E R24, desc[UR4][R26.64+0x4] ;  /* 0x000004041a187981 */ /* 0x000ee8000c1e1900 */
[----:B------:R-:W3:Y:S03]  /*21e0*/  LDG.E R25, desc[UR4][R26.64+0xc] ;  /* 0x00000c041a197981 */ /* 0x000ee6000c1e1900 */
[----:B------:R-:W-:-:S04]  /*21f0*/  @P6 ISETP.GT.AND P0, PT, R36, R23, PT ;  /* 0x000000172400620c */ /* 0x000fc80003f04270 */
[----:B------:R-:W-:-:S04]  /*2200*/  @P6 SEL R29, R29, R36, P0 ;  /* 0x000000241d1d6207 */ /* 0x000fc80000000000 */
[----:B----4-:R-:W-:-:S13]  /*2210*/  ISETP.GT.AND P5, PT, R32, R29, PT ;  /* 0x0000001d2000720c */ /* 0x010fda0003fa4270 */
[----:B------:R-:W-:-:S04]  /*2220*/  @P5 ISETP.GT.AND P0, PT, R32, R23, PT ;  /* 0x000000172000520c */ /* 0x000fc80003f04270 */
[----:B------:R-:W-:Y:S02]  /*2230*/  @P5 SEL R29, R29, R32, P0 ;  /* 0x000000201d1d5207 */ /* 0x000fe40000000000 */
[----:B------:R-:W-:Y:S02]  /*2240*/  ISETP.GT.OR P0, PT, R36, R23, !P6 ;  /* 0x000000172400720c */ /* 0x000fe40007704670 */
[----:B------:R1:W4:Y:S01]  /*2250*/  LDG.E R36, desc[UR4][R26.64+0x8] ;  /* 0x000008041a247981 */ /* 0x000322000c1e1900 */
[----:B-----5:R-:W-:-:S13]  /*2260*/  ISETP.GT.AND P2, PT, R34, R29, PT ;  /* 0x0000001d2200720c */ /* 0x020fda0003f44270 */
[----:B------:R-:W-:-:S04]  /*2270*/  @P2 ISETP.GT.AND P4, PT, R34, R23, PT ;  /* 0x000000172200220c */ /* 0x000fc80003f84270 */
[----:B------:R-:W-:Y:S02]  /*2280*/  @P2 SEL R29, R29, R34, P4 ;  /* 0x000000221d1d2207 */ /* 0x000fe40002000000 */
[----:B------:R-:W-:Y:S01]  /*2290*/  @P3 SEL R30, R30, R31, P1 ;  /* 0x0000001f1e1e3207 */ /* 0x000fe20000800000 */
[----:B------:R-:W-:Y:S01]  /*22a0*/  @!P0 VIADD R30, R31, 0x1 ;  /* 0x000000011f1e8836 */ /* 0x000fe20000000000 */
[----:B------:R-:W-:-:S13]  /*22b0*/  ISETP.GT.OR P1, PT, R32, R23, !P5 ;  /* 0x000000172000720c */ /* 0x000fda0006f24670 */
[----:B------:R-:W-:Y:S01]  /*22c0*/  @!P1 VIADD R30, R31, 0x2 ;  /* 0x000000021f1e9836 */ /* 0x000fe20000000000 */
[----:B------:R-:W-:-:S13]  /*22d0*/  ISETP.GT.OR P1, PT, R34, R23, !P2 ;  /* 0x000000172200720c */ /* 0x000fda0005724670 */
[----:B------:R-:W-:Y:S02]  /*22e0*/  @!P1 VIADD R30, R31, 0x3 ;  /* 0x000000031f1e9836 */ /* 0x000fe40000000000 */
[----:B-1----:R-:W-:Y:S02]  /*22f0*/  IMAD.MOV.U32 R27, RZ, RZ, R4 ;  /* 0x000000ffff1b7224 */ /* 0x002fe400078e0004 */
[----:B------:R-:W-:Y:S01]  /*2300*/  VIADD R31, R33, 0x4 ;  /* 0x00000004211f7836 */ /* 0x000fe20000000000 */
[----:B--2---:R-:W-:-:S13]  /*2310*/  ISETP.GT.AND P4, PT, R35, R29, PT ;  /* 0x0000001d2300720c */ /* 0x004fda0003f84270 */
[----:B------:R-:W-:-:S04]  /*2320*/  @P4 ISETP.GT.AND P3, PT, R35, R23, PT ;  /* 0x000000172300420c */ /* 0x000fc80003f64270 */
[----:B------:R-:W-:-:S04]  /*2330*/  @P4 SEL R29, R29, R35, P3 ;  /* 0x000000231d1d4207 */ /* 0x000fc80001800000 */
[----:B---3--:R-:W-:-:S13]  /*2340*/  ISETP.GT.AND P0, PT, R24, R29, PT ;  /* 0x0000001d1800720c */ /* 0x008fda0003f04270 */
[----:B------:R-:W-:-:S04]  /*2350*/  @P0 ISETP.GT.AND P6, PT, R24, R23, PT ;  /* 0x000000171800020c */ /* 0x000fc80003fc4270 */
[----:B------:R-:W-:-:S04]  /*2360*/  @P0 SEL R29, R29, R24, P6 ;  /* 0x000000181d1d0207 */ /* 0x000fc80003000000 */
[----:B----4-:R-:W-:Y:S02]  /*2370*/  ISETP.GT.AND P6, PT, R36, R29, PT ;  /* 0x0000001d2400720c */ /* 0x010fe40003fc4270 */
[-C--:B------:R-:W-:Y:S02]  /*2380*/  ISETP.GT.OR P5, PT, R24, R23.reuse, !P0 ;  /* 0x000000171800720c */ /* 0x080fe400047a4670 */
[----:B------:R-:W-:-:S09]  /*2390*/  ISETP.GT.OR P2, PT, R36, R23, !P6 ;  /* 0x000000172400720c */ /* 0x000fd20007744670 */
[----:B------:R-:W-:-:S04]  /*23a0*/  @P6 ISETP.GT.AND P1, PT, R36, R23, PT ;  /* 0x000000172400620c */ /* 0x000fc80003f24270 */
[----:B------:R-:W-:-:S04]  /*23b0*/  @P6 SEL R29, R29, R36, P1 ;  /* 0x000000241d1d6207 */ /* 0x000fc80000800000 */
[C---:B------:R-:W-:Y:S02]  /*23c0*/  ISETP.GT.AND P1, PT, R25.reuse, R29, PT ;  /* 0x0000001d1900720c */ /* 0x040fe40003f24270 */
[----:B------:R-:W-:Y:S02]  /*23d0*/  @P4 SEL R30, R30, R33, P3 ;  /* 0x000000211e1e4207 */ /* 0x000fe40001800000 */
[----:B------:R-:W-:Y:S01]  /*23e0*/  ISETP.GT.OR P3, PT, R25, R23, !P1 ;  /* 0x000000171900720c */ /* 0x000fe20004f64670 */
[C---:B------:R-:W-:Y:S02]  /*23f0*/  @!P5 VIADD R30, R33.reuse, 0x1 ;  /* 0x00000001211ed836 */ /* 0x040fe40000000000 */
[----:B------:R-:W-:Y:S01]  /*2400*/  @!P2 VIADD R30, R33, 0x2 ;  /* 0x00000002211ea836 */ /* 0x000fe20000000000 */
[----:B------:R-:W-:-:S05]  /*2410*/  PLOP3.LUT P0, PT, PT, PT, PT, 0x8, 0x80 ;  /* 0x000000000080781c */ /* 0x000fca0003f0e170 */
[----:B------:R-:W-:-:S04]  /*2420*/  @P1 ISETP.GT.AND P2, PT, R25, R23, PT ;  /* 0x000000171900120c */ /* 0x000fc80003f44270 */
[----:B------:R-:W-:Y:S01]  /*2430*/  @!P3 VIADD R30, R33, 0x3 ;  /* 0x00000003211eb836 */ /* 0x000fe20000000000 */
[----:B------:R-:W-:-:S08]  /*2440*/  @P1 SEL R29, R29, R25, P2 ;  /* 0x000000191d1d1207 */ /* 0x000fd00001000000 */
.L_x_50:
[----:B------:R-:W-:Y:S05]  /*2450*/  BSYNC.RECONVERGENT B7 ;  /* 0x0000000000077941 */ /* 0x000fea0003800200 */
.L_x_49:
[----:B------:R-:W-:-:S13]  /*2460*/  ISETP.NE.OR P0, PT, R31, R4, P0 ;  /* 0x000000041f00720c */ /* 0x000fda0000705670 */
[----:B------:R-:W-:Y:S05]  /*2470*/  @!P0 BREAK.RELIABLE B2 ;  /* 0x0000000000028942 */ /* 0x000fea0003800100 */
[----:B------:R-:W-:Y:S05]  /*2480*/  @!P0 BRA `(.L_x_42) ;  /* 0x00000000007c8947 */ /* 0x000fea0003800000 */
.L_x_44:
[----:B------:R-:W-:Y:S05]  /*2490*/  BSYNC.RELIABLE B2 ;  /* 0x0000000000027941 */ /* 0x000fea0003800100 */
.L_x_43:
[----:B------:R-:W-:Y:S01]  /*24a0*/  BSSY.RECONVERGENT B2, `(.L_x_51) ;  /* 0x000001c000027945 */ /* 0x000fe20003800200 */
.L_x_52:
[----:B------:R-:W-:-:S05]  /*24b0*/  IMAD.WIDE.U32 R24, R31, 0x4, R12 ;  /* 0x000000041f187825 */ /* 0x000fca00078e000c */
[----:B------:R-:W2:Y:S04]  /*24c0*/  LDG.E R26, desc[UR4][R24.64] ;  /* 0x00000004181a7981 */ /* 0x000ea8000c1e1900 */
[----:B------:R-:W3:Y:S04]  /*24d0*/  LDG.E R32, desc[UR4][R24.64+0x4] ;  /* 0x0000040418207981 */ /* 0x000ee8000c1e1900 */
[----:B------:R-:W4:Y:S04]  /*24e0*/  LDG.E R34, desc[UR4][R24.64+0x8] ;  /* 0x0000080418227981 */ /* 0x000f28000c1e1900 */
[----:B------:R-:W5:Y:S01]  /*24f0*/  LDG.E R36, desc[UR4][R24.64+0xc] ;  /* 0x00000c0418247981 */ /* 0x000f62000c1e1900 */
[----:B--2---:R-:W-:-:S13]  /*2500*/  ISETP.GT.AND P4, PT, R26, R29, PT ;  /* 0x0000001d1a00720c */ /* 0x004fda0003f84270 */
[----:B------:R-:W-:-:S04]  /*2510*/  @P4 ISETP.GT.AND P3, PT, R26, R23, PT ;  /* 0x000000171a00420c */ /* 0x000fc80003f64270 */
[----:B------:R-:W-:Y:S02]  /*2520*/  @P4 SEL R29, R29, R26, P3 ;  /* 0x0000001a1d1d4207 */ /* 0x000fe40001800000 */
[----:B------:R-:W-:Y:S02]  /*2530*/  @P4 SEL R30, R30, R31, P3 ;  /* 0x0000001f1e1e4207 */ /* 0x000fe40001800000 */
[----:B---3--:R-:W-:-:S13]  /*2540*/  ISETP.GT.AND P0, PT, R32, R29, PT ;  /* 0x0000001d2000720c */ /* 0x008fda0003f04270 */
[----:B------:R-:W-:-:S04]  /*2550*/  @P0 ISETP.GT.AND P1, PT, R32, R23, PT ;  /* 0x000000172000020c */ /* 0x000fc80003f24270 */
[----:B------:R-:W-:Y:S02]  /*2560*/  @P0 SEL R29, R29, R32, P1 ;  /* 0x000000201d1d0207 */ /* 0x000fe40000800000 */
[----:B------:R-:W-:Y:S02]  /*2570*/  ISETP.GT.OR P1, PT, R32, R23, !P0 ;  /* 0x000000172000720c */ /* 0x000fe40004724670 */
[----:B----4-:R-:W-:-:S04]  /*2580*/  ISETP.GT.AND P2, PT, R34, R29, PT ;  /* 0x0000001d2200720c */ /* 0x010fc80003f44270 */
[----:B------:R-:W-:-:S07]  /*2590*/  ISETP.GT.OR P5, PT, R34, R23, !P2 ;  /* 0x000000172200720c */ /* 0x000fce00057a4670 */
[----:B------:R-:W-:Y:S02]  /*25a0*/  @!P1 VIADD R30, R31, 0x1 ;  /* 0x000000011f1e9836 */ /* 0x000fe40000000000 */
[----:B------:R-:W-:-:S04]  /*25b0*/  @P2 ISETP.GT.AND P6, PT, R34, R23, PT ;  /* 0x000000172200220c */ /* 0x000fc80003fc4270 */
[----:B------:R-:W-:Y:S01]  /*25c0*/  @P2 SEL R29, R29, R34, P6 ;  /* 0x000000221d1d2207 */ /* 0x000fe20003000000 */
[----:B------:R-:W-:-:S03]  /*25d0*/  @!P5 VIADD R30, R31, 0x2 ;  /* 0x000000021f1ed836 */ /* 0x000fc60000000000 */
[----:B-----5:R-:W-:-:S04]  /*25e0*/  ISETP.GT.AND P3, PT, R36, R29, PT ;  /* 0x0000001d2400720c */ /* 0x020fc80003f64270 */
[----:B------:R-:W-:-:S09]  /*25f0*/  ISETP.GT.OR P1, PT, R36, R23, !P3 ;  /* 0x000000172400720c */ /* 0x000fd20005f24670 */
[----:B------:R-:W-:-:S04]  /*2600*/  @P3 ISETP.GT.AND P0, PT, R36, R23, PT ;  /* 0x000000172400320c */ /* 0x000fc80003f04270 */
[----:B------:R-:W-:Y:S01]  /*2610*/  @!P1 VIADD R30, R31, 0x3 ;  /* 0x000000031f1e9836 */ /* 0x000fe20000000000 */
[----:B------:R-:W-:Y:S01]  /*2620*/  @P3 SEL R29, R29, R36, P0 ;  /* 0x000000241d1d3207 */ /* 0x000fe20000000000 */
[----:B------:R-:W-:-:S05]  /*2630*/  VIADD R31, R31, 0x4 ;  /* 0x000000041f1f7836 */ /* 0x000fca0000000000 */
[----:B------:R-:W-:-:S13]  /*2640*/  ISETP.NE.AND P1, PT, R31, R4, PT ;  /* 0x000000041f00720c */ /* 0x000fda0003f25270 */
[----:B------:R-:W-:Y:S05]  /*2650*/  @P1 BRA `(.L_x_52) ;  /* 0xfffffffc00941947 */ /* 0x000fea000383ffff */
[----:B------:R-:W-:Y:S05]  /*2660*/  BSYNC.RECONVERGENT B2 ;  /* 0x0000000000027941 */ /* 0x000fea0003800200 */
.L_x_51:
[----:B------:R-:W-:-:S07]  /*2670*/  IMAD.MOV.U32 R27, RZ, RZ, R4 ;  /* 0x000000ffff1b7224 */ /* 0x000fce00078e0004 */
.L_x_42:
[----:B------:R-:W-:Y:S05]  /*2680*/  BSYNC.RECONVERGENT B3 ;  /* 0x0000000000037941 */ /* 0x000fea0003800200 */
.L_x_41:
        /* <DEDUP_REMOVED lines=22> */
.L_x_54:
[----:B------:R-:W-:Y:S05]  /*27f0*/  BSYNC.RECONVERGENT B2 ;  /* 0x0000000000027941 */ /* 0x000fea0003800200 */
.L_x_53:
[----:B------:R-:W-:-:S07]  /*2800*/  SHF.R.S32.HI R31, RZ, 0x1f, R30 ;  /* 0x0000001fff1f7819 */ /* 0x000fce000001141e */
.L_x_40:
[----:B------:R-:W-:Y:S05]  /*2810*/  BSYNC.RECONVERGENT B4 ;  /* 0x0000000000047941 */ /* 0x000fea0003800200 */
.L_x_39:
[----:B------:R-:W-:-:S04]  /*2820*/  LEA R24, P0, R30, R16, 0x2 ;  /* 0x000000101e187211 */ /* 0x000fc800078010ff */
[----:B------:R-:W-:-:S05]  /*2830*/  LEA.HI.X R25, R30, R17, R31, 0x2, P0 ;  /* 0x000000111e197211 */ /* 0x000fca00000f141f */
[----:B------:R-:W2:Y:S01]  /*2840*/  LDG.E R24, desc[UR4][R24.64] ;  /* 0x0000000418187981 */ /* 0x000ea2000c1e1900 */
[----:B------:R-:W-:Y:S01]  /*2850*/  VIADD R26, R28, 0x1 ;  /* 0x000000011c1a7836 */ /* 0x000fe20000000000 */
[----:B--2---:R-:W-:-:S13]  /*2860*/  ISETP.NE.AND P0, PT, R24, RZ, PT ;  /* 0x000000ff1800720c */ /* 0x004fda0003f05270 */
[----:B------:R-:W-:-:S04]  /*2870*/  @P0 IMAD.MOV R26, RZ, RZ, R28 ;  /* 0x000000ffff1a0224 */ /* 0x000fc800078e021c */
[----:B------:R-:W-:-:S07]  /*2880*/  IMAD.MOV.U32 R28, RZ, RZ, R26 ;  /* 0x000000ffff1c7224 */ /* 0x000fce00078e001a */
.L_x_38:
[----:B------:R-:W-:Y:S05]  /*2890*/  BSYNC.RECONVERGENT B5 ;  /* 0x0000000000057941 */ /* 0x000fea0003800200 */
.L_x_37:
[----:B------:R-:W-:-:S05]  /*28a0*/  VIADD R23, R23, 0x1 ;  /* 0x0000000117177836 */ /* 0x000fca0000000000 */
[----:B------:R-:W-:-:S13]  /*28b0*/  ISETP.NE.AND P0, PT, R23, R22, PT ;  /* 0x000000161700720c */ /* 0x000fda0003f05270 */
[----:B------:R-:W-:Y:S05]  /*28c0*/  @P0 BRA `(.L_x_55) ;  /* 0xffffffec00e80947 */ /* 0x000fea000383ffff */
[----:B------:R-:W-:Y:S05]  /*28d0*/  BSYNC.RECONVERGENT B6 ;  /* 0x0000000000067941 */ /* 0x000fea0003800200 */
.L_x_36:
[----:B------:R-:W-:-:S13]  /*28e0*/  ISETP.NE.AND P0, PT, R28, 0x1, PT ;  /* 0x000000011c00780c */ /* 0x000fda0003f05270 */
[----:B------:R-:W-:Y:S05]  /*28f0*/  @!P0 BRA `(.L_x_56) ;  /* 0x0000001c00fc8947 */ /* 0x000fea0003800000 */
.L_x_15:
[----:B------:R-:W1:Y:S01]  /*2900*/  S2R R4, SR_TID.X ;  /* 0x0000000000047919 */ /* 0x000e620000002100 */
[----:B------:R-:W1:Y:S01]  /*2910*/  S2UR UR6, SR_CTAID.X ;  /* 0x00000000000679c3 */ /* 0x000e620000002500 */
[----:B------:R-:W-:Y:S07]  /*2920*/  BSSY.RECONVERGENT B2, `(.L_x_57) ;  /* 0x000000f000027945 */ /* 0x000fee0003800200 */
[----:B------:R-:W1:Y:S02]  /*2930*/  LDC R25, c[0x0][0x360] ;  /* 0x0000d800ff197b82 */ /* 0x000e640000000800 */
[----:B-1----:R-:W-:-:S07]  /*2940*/  IMAD R25, R25, UR6, R4 ;  /* 0x0000000619197c24 */ /* 0x002fce000f8e0204 */
.L_x_59:
        /* <DEDUP_REMOVED lines=8> */
[----:B------:R-:W-:Y:S05]  /*29d0*/  BRA `(.L_x_60) ;  /* 0x00000000000c7947 */ /* 0x000fea0003800000 */
.L_x_58:
[----:B------:R-:W-:-:S06]  /*29e0*/  IMAD.WIDE R22, R9, 0x4, R12 ;  /* 0x0000000409167825 */ /* 0x000fcc00078e020c */
[----:B------:R1:W5:Y:S01]  /*29f0*/  LDG.E R22, desc[UR4][R22.64] ;  /* 0x0000000416167981 */ /* 0x000362000c1e1900 */
[----:B------:R-:W-:-:S07]  /*2a00*/  IMAD.MOV.U32 R4, RZ, RZ, R9 ;  /* 0x000000ffff047224 */ /* 0x000fce00078e0009 */
.L_x_60:
[----:B------:R-:W-:Y:S05]  /*2a10*/  BSYNC.RECONVERGENT B2 ;  /* 0x0000000000027941 */ /* 0x000fea0003800200 */
.L_x_57:
[----:B------:R-:W-:-:S13]  /*2a20*/  ISETP.NE.AND P0, PT, R4, R3, PT ;  /* 0x000000030400720c */ /* 0x000fda0003f05270 */
[----:B-----5:R-:W-:-:S05]  /*2a30*/  @!P0 IMAD.MOV.U32 R22, RZ, RZ, R7 ;  /* 0x000000ffff168224 */ /* 0x020fca00078e0007 */
[----:B------:R-:W-:-:S13]  /*2a40*/  ISETP.GE.AND P0, PT, R11, R22, PT ;  /* 0x000000160b00720c */ /* 0x000fda0003f06270 */
[----:B------:R-:W-:Y:S05]  /*2a50*/  @P0 BREAK.RELIABLE B0 ;  /* 0x0000000000000942 */ /* 0x000fea0003800100 */
[----:B------:R-:W-:Y:S05]  /*2a60*/  @P0 BRA `(.L_x_1) ;  /* 0x0000001c00f40947 */ /* 0x000fea0003800000 */
[----:B------:R-:W-:Y:S01]  /*2a70*/  IMAD.IADD R9, R22, 0x1, -R11 ;  /* 0x0000000116097824 */ /* 0x000fe200078e0a0b */
[----:B------:R-:W-:Y:S01]  /*2a80*/  BSSY.RECONVERGENT B2, `(.L_x_61) ;  /* 0x000006f000027945 */ /* 0x000fe20003800200 */
[----:B------:R-:W-:Y:S02]  /*2a90*/  IMAD.IADD R22, R11, 0x1, -R22 ;  /* 0x000000010b167824 */ /* 0x000fe400078e0a16 */
[----:B------:R-:W-:Y:S01]  /*2aa0*/  IMAD.MOV.U32 R32, RZ, RZ, RZ ;  /* 0x000000ffff207224 */ /* 0x000fe200078e00ff */
[----:B------:R-:W-:Y:S02]  /*2ab0*/  LOP3.LUT R10, R9, 0xf, RZ, 0xc0, !PT ;  /* 0x0000000f090a7812 */ /* 0x000fe400078ec0ff */
[----:B------:R-:W-:Y:S02]  /*2ac0*/  ISETP.GT.U32.AND P1, PT, R22, -0x10, PT ;  /* 0xfffffff01600780c */ /* 0x000fe40003f24070 */
[----:B------:R-:W-:-:S11]  /*2ad0*/  ISETP.NE.AND P0, PT, R10, RZ, PT ;  /* 0x000000ff0a00720c */ /* 0x000fd60003f05270 */
[----:B------:R-:W-:Y:S05]  /*2ae0*/  @P1 BRA `(.L_x_62) ;  /* 0x0000000400a01947 */ /* 0x000fea0003800000 */
[----:B------:R-:W-:Y:S01]  /*2af0*/  LOP3.LUT R29, R9, 0xfffffff0, RZ, 0xc0, !PT ;  /* 0xfffffff0091d7812 */ /* 0x000fe200078ec0ff */
[----:B------:R-:W-:Y:S02]  /*2b00*/  IMAD.MOV.U32 R32, RZ, RZ, RZ ;  /* 0x000000ffff207224 */ /* 0x000fe400078e00ff */
[----:B------:R-:W-:-:S07]  /*2b10*/  IMAD.MOV.U32 R4, RZ, RZ, RZ ;  /* 0x000000ffff047224 */ /* 0x000fce00078e00ff */
.L_x_63:
[----:B-1----:R-:W-:-:S05]  /*2b20*/  IMAD.WIDE R22, R11, 0x4, R20 ;  /* 0x000000040b167825 */ /* 0x002fca00078e0214 */
[----:B------:R-:W2:Y:S04]  /*2b30*/  LDG.E R35, desc[UR4][R22.64] ;  /* 0x0000000416237981 */ /* 0x000ea8000c1e1900 */
[----:B------:R-:W3:Y:S04]  /*2b40*/  LDG.E R27, desc[UR4][R22.64+0x4] ;  /* 0x00000404161b7981 */ /* 0x000ee8000c1e1900 */
[----:B------:R-:W4:Y:S04]  /*2b50*/  LDG.E R37, desc[UR4][R22.64+0x8] ;  /* 0x0000080416257981 */ /* 0x000f28000c1e1900 */
[----:B------:R-:W5:Y:S04]  /*2b60*/  LDG.E R31, desc[UR4][R22.64+0xc] ;  /* 0x00000c04161f7981 */ /* 0x000f68000c1e1900 */
[----:B------:R-:W5:Y:S04]  /*2b70*/  LDG.E R24, desc[UR4][R22.64+0x10] ;  /* 0x0000100416187981 */ /* 0x000f68000c1e1900 */
[----:B------:R-:W5:Y:S01]  /*2b80*/  LDG.E R25, desc[UR4][R22.64+0x14] ;  /* 0x0000140416197981 */ /* 0x000f62000c1e1900 */
[----:B--2---:R-:W-:-:S06]  /*2b90*/  IMAD.WIDE R34, R35, 0x4, R16 ;  /* 0x0000000423227825 */ /* 0x004fcc00078e0210 */
[----:B------:R-:W2:Y:S01]  /*2ba0*/  LDG.E R34, desc[UR4][R34.64] ;  /* 0x0000000422227981 */ /* 0x000ea2000c1e1900 */
[----:B---3--:R-:W-:-:S04]  /*2bb0*/  IMAD.WIDE R26, R27, 0x4, R16 ;  /* 0x000000041b1a7825 */ /* 0x008fc800078e0210 */
[--C-:B----4-:R-:W-:Y:S01]  /*2bc0*/  IMAD.WIDE R36, R37, 0x4, R16.reuse ;  /* 0x0000000425247825 */ /* 0x110fe200078e0210 */
[----:B------:R1:W3:Y:S04]  /*2bd0*/  LDG.E R35, desc[UR4][R26.64] ;  /* 0x000000041a237981 */ /* 0x0002e8000c1e1900 */
[----:B------:R-:W4:Y:S01]  /*2be0*/  LDG.E R33, desc[UR4][R36.64] ;  /* 0x0000000424217981 */ /* 0x000f22000c1e1900 */
[----:B-----5:R-:W-:-:S06]  /*2bf0*/  IMAD.WIDE R30, R31, 0x4, R16 ;  /* 0x000000041f1e7825 */ /* 0x020fcc00078e0210 */
[----:B------:R5:W5:Y:S01]  /*2c00*/  LDG.E R30, desc[UR4][R30.64] ;  /* 0x000000041e1e7981 */ /* 0x000b62000c1e1900 */
[----:B-1----:R-:W-:-:S03]  /*2c10*/  IMAD.WIDE R26, R24, 0x4, R16 ;  /* 0x00000004181a7825 */ /* 0x002fc600078e0210 */
[----:B------:R-:W5:Y:S01]  /*2c20*/  LDG.E R37, desc[UR4][R22.64+0x30] ;  /* 0x0000300416257981 */ /* 0x000f62000c1e1900 */
[----:B------:R-:W-:-:S03]  /*2c30*/  IMAD.WIDE R24, R25, 0x4, R16 ;  /* 0x0000000419187825 */ /* 0x000fc600078e0210 */
[----:B------:R-:W5:Y:S04]  /*2c40*/  LDG.E R28, desc[UR4][R26.64] ;  /* 0x000000041a1c7981 */ /* 0x000f68000c1e1900 */
[----:B------:R1:W5:Y:S04]  /*2c50*/  LDG.E R24, desc[UR4][R24.64] ;  /* 0x0000000418187981 */ /* 0x000368000c1e1900 */
[----:B------:R-:W5:Y:S04]  /*2c60*/  LDG.E R26, desc[UR4][R22.64+0x20] ;  /* 0x00002004161a7981 */ /* 0x000f68000c1e1900 */
[----:B------:R-:W5:Y:S01]  /*2c70*/  LDG.E R27, desc[UR4][R22.64+0x2c] ;  /* 0x00002c04161b7981 */ /* 0x000f62000c1e1900 */
[----:B--2---:R-:W-:-:S03]  /*2c80*/  ISETP.NE.AND P1, PT, R34, RZ, PT ;  /* 0x000000ff2200720c */ /* 0x004fc60003f25270 */
[----:B------:R-:W2:Y:S01]  /*2c90*/  LDG.E R34, desc[UR4][R22.64+0x18] ;  /* 0x0000180416227981 */ /* 0x000ea2000c1e1900 */
[----:B---3--:R-:W-:Y:S01]  /*2ca0*/  ISETP.NE.AND P2, PT, R35, RZ, PT ;  /* 0x000000ff2300720c */ /* 0x008fe20003f45270 */
[----:B------:R-:W-:-:S08]  /*2cb0*/  VIADD R35, R32, 0x1 ;  /* 0x0000000120237836 */ /* 0x000fd00000000000 */
[----:B------:R-:W-:Y:S01]  /*2cc0*/  @P1 IMAD.MOV R35, RZ, RZ, R32 ;  /* 0x000000ffff231224 */ /* 0x000fe200078e0220 */
[----:B----4-:R-:W-:Y:S01]  /*2cd0*/  ISETP.NE.AND P1, PT, R33, RZ, PT ;  /* 0x000000ff2100720c */ /* 0x010fe20003f25270 */
[----:B------:R-:W3:Y:S02]  /*2ce0*/  LDG.E R32, desc[UR4][R22.64+0x1c] ;  /* 0x00001c0416207981 */ /* 0x000ee4000c1e1900 */
[----:B-----5:R-:W-:Y:S02]  /*2cf0*/  VIADD R31, R35, 0x1 ;  /* 0x00000001231f7836 */ /* 0x020fe40000000000 */
[----:B------:R-:W4:Y:S01]  /*2d00*/  LDG.E R33, desc[UR4][R22.64+0x28] ;  /* 0x0000280416217981 */ /* 0x000f22000c1e1900 */
[----:B------:R-:W-:-:S03]  /*2d10*/  @P2 IMAD.MOV R31, RZ, RZ, R35 ;  /* 0x000000ffff1f2224 */ /* 0x000fc600078e0223 */
[----:B------:R-:W5:Y:S01]  /*2d20*/  LDG.E R35, desc[UR4][R22.64+0x24] ;  /* 0x0000240416237981 */ /* 0x000f62000c1e1900 */
[----:B-1----:R-:W-:-:S03]  /*2d30*/  VIADD R25, R31, 0x1 ;  /* 0x000000011f197836 */ /* 0x002fc60000000000 */
[----:B------:R-:W-:Y:S02]  /*2d40*/  @P1 IMAD.MOV R25, RZ, RZ, R31 ;  /* 0x000000ffff191224 */ /* 0x000fe400078e021f */
[----:B------:R-:W5:Y:S01]  /*2d50*/  LDG.E R31, desc[UR4][R22.64+0x34] ;  /* 0x00003404161f7981 */ /* 0x000f62000c1e1900 */
[----:B------:R-:W-:Y:S02]  /*2d60*/  ISETP.NE.AND P2, PT, R30, RZ, PT ;  /* 0x000000ff1e00720c */ /* 0x000fe40003f45270 */
[----:B------:R-:W-:Y:S01]  /*2d70*/  ISETP.NE.AND P1, PT, R28, RZ, PT ;  /* 0x000000ff1c00720c */ /* 0x000fe20003f25270 */
[----:B------:R-:W-:-:S10]  /*2d80*/  VIADD R30, R25, 0x1 ;  /* 0x00000001191e7836 */ /* 0x000fd40000000000 */
[----:B------:R-:W-:Y:S01]  /*2d90*/  @P2 IMAD.MOV R30, RZ, RZ, R25 ;  /* 0x000000ffff1e2224 */ /* 0x000fe200078e0219 */
[----:B------:R-:W-:-:S03]  /*2da0*/  ISETP.NE.AND P2, PT, R24, RZ, PT ;  /* 0x000000ff1800720c */ /* 0x000fc60003f45270 */
[----:B------:R-:W-:Y:S02]  /*2db0*/  VIADD R24, R30, 0x1 ;  /* 0x000000011e187836 */ /* 0x000fe40000000000 */
[----:B------:R-:W-:-:S04]  /*2dc0*/  @P1 IMAD.MOV R24, RZ, RZ, R30 ;  /* 0x000000ffff181224 */ /* 0x000fc800078e021e */
[----:B------:R-:W-:-:S04]  /*2dd0*/  VIADD R28, R24, 0x1 ;  /* 0x00000001181c7836 */ /* 0x000fc80000000000 */
[----:B------:R-:W-:Y:S02]  /*2de0*/  @P2 IMAD.MOV R28, RZ, RZ, R24 ;  /* 0x000000ffff1c2224 */ /* 0x000fe400078e0218 */
[----:B--2---:R-:W-:-:S05]  /*2df0*/  IMAD.WIDE R24, R34, 0x4, R16 ;  /* 0x0000000422187825 */ /* 0x004fca00078e0210 */
[----:B------:R3:W2:Y:S02]  /*2e00*/  LDG.E R30, desc[UR4][R24.64] ;  /* 0x00000004181e7981 */ /* 0x0006a4000c1e1900 */
[----:B---3--:R-:W-:-:S05]  /*2e10*/  IMAD.WIDE R24, R32, 0x4, R16 ;  /* 0x0000000420187825 */ /* 0x008fca00078e0210 */
[----:B------:R1:W3:Y:S02]  /*2e20*/  LDG.E R32, desc[UR4][R24.64] ;  /* 0x0000000418207981 */ /* 0x0002e4000c1e1900 */
[----:B-1----:R-:W-:-:S04]  /*2e30*/  IMAD.WIDE R24, R26, 0x4, R16 ;  /* 0x000000041a187825 */ /* 0x002fc800078e0210 */
[--C-:B------:R-:W-:Y:S01]  /*2e40*/  IMAD.WIDE R26, R27, 0x4, R16.reuse ;  /* 0x000000041b1a7825 */ /* 0x100fe200078e0210 */
[----:B------:R4:W3:Y:S03]  /*2e50*/  LDG.E R36, desc[UR4][R24.64] ;  /* 0x0000000418247981 */ /* 0x0008e6000c1e1900 */
[--C-:B----4-:R-:W-:Y:S02]  /*2e60*/  IMAD.WIDE R24, R33, 0x4, R16.reuse ;  /* 0x0000000421187825 */ /* 0x110fe400078e0210 */
[----:B------:R5:W4:Y:S02]  /*2e70*/  LDG.E R33, desc[UR4][R26.64] ;  /* 0x000000041a217981 */ /* 0x000b24000c1e1900 */
[--C-:B-----5:R-:W-:Y:S02]  /*2e80*/  IMAD.WIDE R26, R31, 0x4, R16.reuse ;  /* 0x000000041f1a7825 */ /* 0x120fe400078e0210 */
[----:B------:R-:W5:Y:S02]  /*2e90*/  LDG.E R31, desc[UR4][R22.64+0x38] ;  /* 0x00003804161f7981 */ /* 0x000f64000c1e1900 */
[----:B------:R-:W-:-:S02]  /*2ea0*/  IMAD.WIDE R34, R35, 0x4, R16 ;  /* 0x0000000423227825 */ /* 0x000fc400078e0210 */
[----:B------:R-:W4:Y:S04]  /*2eb0*/  LDG.E R26, desc[UR4][R26.64] ;  /* 0x000000041a1a7981 */ /* 0x000f28000c1e1900 */
[----:B------:R-:W4:Y:S04]  /*2ec0*/  LDG.E R35, desc[UR4][R34.64] ;  /* 0x0000000422237981 */ /* 0x000f28000c1e1900 */
[----:B------:R-:W3:Y:S04]  /*2ed0*/  LDG.E R23, desc[UR4][R22.64+0x3c] ;  /* 0x00003c0416177981 */ /* 0x000ee8000c1e1900 */
[----:B------:R1:W4:Y:S02]  /*2ee0*/  LDG.E R34, desc[UR4][R24.64] ;  /* 0x0000000418227981 */ /* 0x000324000c1e1900 */
[----:B-1----:R-:W-:-:S05]  /*2ef0*/  IMAD.WIDE R24, R37, 0x4, R16 ;  /* 0x0000000425187825 */ /* 0x002fca00078e0210 */
[----:B------:R5:W4:Y:S01]  /*2f00*/  LDG.E R37, desc[UR4][R24.64] ;  /* 0x0000000418257981 */ /* 0x000b22000c1e1900 */
[----:B--2---:R-:W-:Y:S01]  /*2f10*/  ISETP.NE.AND P1, PT, R30, RZ, PT ;  /* 0x000000ff1e00720c */ /* 0x004fe20003f25270 */
[----:B-----5:R-:W-:-:S06]  /*2f20*/  IMAD.WIDE R24, R31, 0x4, R16 ;  /* 0x000000041f187825 */ /* 0x020fcc00078e0210 */
[----:B------:R-:W2:Y:S01]  /*2f30*/  LDG.E R24, desc[UR4][R24.64] ;  /* 0x0000000418187981 */ /* 0x000ea2000c1e1900 */
[----:B---3--:R-:W-:-:S06]  /*2f40*/  IMAD.WIDE R30, R23, 0x4, R16 ;  /* 0x00000004171e7825 */ /* 0x008fcc00078e0210 */
[----:B------:R-:W3:Y:S01]  /*2f50*/  LDG.E R30, desc[UR4][R30.64] ;  /* 0x000000041e1e7981 */ /* 0x000ee2000c1e1900 */
[----:B------:R-:W-:Y:S01]  /*2f60*/  ISETP.NE.AND P2, PT, R32, RZ, PT ;  /* 0x000000ff2000720c */ /* 0x000fe20003f45270 */
[----:B------:R-:W-:Y:S02]  /*2f70*/  VIADD R32, R28, 0x1 ;  /* 0x000000011c207836 */ /* 0x000fe40000000000 */
[----:B------:R-:W-:Y:S01]  /*2f80*/  @P1 IMAD.MOV R32, RZ, RZ, R28 ;  /* 0x000000ffff201224 */ /* 0x000fe200078e021c */
[----:B------:R-:W-:-:S03]  /*2f90*/  ISETP.NE.AND P1, PT, R36, RZ, PT ;  /* 0x000000ff2400720c */ /* 0x000fc60003f25270 */
[----:B------:R-:W-:-:S06]  /*2fa0*/  VIADD R27, R32, 0x1 ;  /* 0x00000001201b7836 */ /* 0x000fcc0000000000 */
[----:B------:R-:W-:Y:S01]  /*2fb0*/  @P2 IMAD.MOV R27, RZ, RZ, R32 ;  /* 0x000000ffff1b2224 */ /* 0x000fe200078e0220 */
[----:B----4-:R-:W-:-:S03]  /*2fc0*/  ISETP.NE.AND P2, PT, R35, RZ, PT ;  /* 0x000000ff2300720c */ /* 0x010fc60003f45270 */
[----:B------:R-:W-:Y:S02]  /*2fd0*/  VIADD R22, R27, 0x1 ;  /* 0x000000011b167836 */ /* 0x000fe40000000000 */
[----:B------:R-:W-:Y:S01]  /*2fe0*/  @P1 IMAD.MOV R22, RZ, RZ, R27 ;  /* 0x000000ffff161224 */ /* 0x000fe200078e021b */
[----:B------:R-:W-:-:S03]  /*2ff0*/  ISETP.NE.AND P1, PT, R34, RZ, PT ;  /* 0x000000ff2200720c */ /* 0x000fc60003f25270 */
[----:B------:R-:W-:-:S04]  /*3000*/  VIADD R23, R22, 0x1 ;  /* 0x0000000116177836 */ /* 0x000fc80000000000 */
[----:B------:R-:W-:Y:S01]  /*3010*/  @P2 IMAD.MOV R23, RZ, RZ, R22 ;  /* 0x000000ffff172224 */ /* 0x000fe200078e0216 */
[----:B------:R-:W-:-:S03]  /*3020*/  ISETP.NE.AND P2, PT, R33, RZ, PT ;  /* 0x000000ff2100720c */ /* 0x000fc60003f45270 */
[----:B------:R-:W-:Y:S02]  /*3030*/  VIADD R22, R23, 0x1 ;  /* 0x0000000117167836 */ /* 0x000fe40000000000 */
[----:B------:R-:W-:Y:S01]  /*3040*/  @P1 IMAD.MOV R22, RZ, RZ, R23 ;  /* 0x000000ffff161224 */ /* 0x000fe200078e0217 */
[----:B------:R-:W-:-:S03]  /*3050*/  ISETP.NE.AND P1, PT, R37, RZ, PT ;  /* 0x000000ff2500720c */ /* 0x000fc60003f25270 */
[----:B------:R-:W-:-:S04]  /*3060*/  VIADD R23, R22, 0x1 ;  /* 0x0000000116177836 */ /* 0x000fc80000000000 */
[----:B------:R-:W-:Y:S01]  /*3070*/  @P2 IMAD.MOV R23, RZ, RZ, R22 ;  /* 0x000000ffff172224 */ /* 0x000fe200078e0216 */
[----:B------:R-:W-:-:S03]  /*3080*/  ISETP.NE.AND P2, PT, R26, RZ, PT ;  /* 0x000000ff1a00720c */ /* 0x000fc60003f45270 */
[----:B------:R-:W-:Y:S02]  /*3090*/  VIADD R22, R23, 0x1 ;  /* 0x0000000117167836 */ /* 0x000fe40000000000 */
[----:B------:R-:W-:Y:S02]  /*30a0*/  @P1 IMAD.MOV R22, RZ, RZ, R23 ;  /* 0x000000ffff161224 */ /* 0x000fe400078e0217 */
[----:B------:R-:W-:Y:S02]  /*30b0*/  VIADD R4, R4, 0x10 ;  /* 0x0000001004047836 */ /* 0x000fe40000000000 */
[----:B------:R-:W-:-:S04]  /*30c0*/  VIADD R23, R22, 0x1 ;  /* 0x0000000116177836 */ /* 0x000fc80000000000 */
[----:B------:R-:W-:-:S04]  /*30d0*/  @P2 IMAD.MOV R23, RZ, RZ, R22 ;  /* 0x000000ffff172224 */ /* 0x000fc800078e0216 */
[----:B------:R-:W-:Y:S02]  /*30e0*/  VIADD R22, R23, 0x1 ;  /* 0x0000000117167836 */ /* 0x000fe40000000000 */
[----:B------:R-:W-:Y:S01]  /*30f0*/  VIADD R11, R11, 0x10 ;  /* 0x000000100b0b7836 */ /* 0x000fe20000000000 */
[----:B--2---:R-:W-:-:S13]  /*3100*/  ISETP.NE.AND P1, PT, R24, RZ, PT ;  /* 0x000000ff1800720c */ /* 0x004fda0003f25270 */
[----:B------:R-:W-:Y:S01]  /*3110*/  @P1 IMAD.MOV R22, RZ, RZ, R23 ;  /* 0x000000ffff161224 */ /* 0x000fe200078e0217 */
[----:B------:R-:W-:Y:S02]  /*3120*/  ISETP.NE.AND P1, PT, R4, R29, PT ;  /* 0x0000001d0400720c */ /* 0x000fe40003f25270 */
[----:B---3--:R-:W-:Y:S01]  /*3130*/  ISETP.NE.AND P2, PT, R30, RZ, PT ;  /* 0x000000ff1e00720c */ /* 0x008fe20003f45270 */
[----:B------:R-:W-:-:S12]  /*3140*/  VIADD R32, R22, 0x1 ;  /* 0x0000000116207836 */ /* 0x000fd80000000000 */
[----:B------:R-:W-:Y:S01]  /*3150*/  @P2 IMAD.MOV R32, RZ, RZ, R22 ;  /* 0x000000ffff202224 */ /* 0x000fe200078e0216 */
[----:B------:R-:W-:Y:S06]  /*3160*/  @P1 BRA `(.L_x_63) ;  /* 0xfffffff8006c1947 */ /* 0x000fec000383ffff */
.L_x_62:
[----:B------:R-:W-:Y:S05]  /*3170*/  BSYNC.RECONVERGENT B2 ;  /* 0x0000000000027941 */ /* 0x000fea0003800200 */
.L_x_61:
[----:B------:R-:W-:Y:S04]  /*3180*/  BSSY.RECONVERGENT B2, `(.L_x_64) ;  /* 0x0000075000027945 */ /* 0x000fe80003800200 */
[----:B------:R-:W-:Y:S05]  /*3190*/  @!P0 BRA `(.L_x_65) ;  /* 0x0000000400cc8947 */ /* 0x000fea0003800000 */
[----:B------:R-:W-:Y:S01]  /*31a0*/  ISETP.GE.U32.AND P1, PT, R10, 0x8, PT ;  /* 0x000000080a00780c */ /* 0x000fe20003f26070 */
[----:B------:R-:W-:Y:S01]  /*31b0*/  BSSY.RECONVERGENT B3, `(.L_x_66) ;  /* 0x0000036000037945 */ /* 0x000fe20003800200 */
[----:B------:R-:W-:-:S04]  /*31c0*/  LOP3.LUT R4, R9, 0x7, RZ, 0xc0, !PT ;  /* 0x0000000709047812 */ /* 0x000fc800078ec0ff */
[----:B------:R-:W-:-:S07]  /*31d0*/  ISETP.NE.AND P0, PT, R4, RZ, PT ;  /* 0x000000ff0400720c */ /* 0x000fce0003f05270 */
[----:B------:R-:W-:Y:S06]  /*31e0*/  @!P1 BRA `(.L_x_67) ;  /* 0x0000000000c89947 */ /* 0x000fec0003800000 */
[----:B------:R-:W-:-:S05]  /*31f0*/  IMAD.WIDE R36, R11, 0x4, R20 ;  /* 0x000000040b247825 */ /* 0x000fca00078e0214 */
[----:B------:R-:W2:Y:S04]  /*3200*/  LDG.E R25, desc[UR4][R36.64] ;  /* 0x0000000424197981 */ /* 0x000ea8000c1e1900 */
[----:B------:R-:W3:Y:S04]  /*3210*/  LDG.E R27, desc[UR4][R36.64+0x4] ;  /* 0x00000404241b7981 */ /* 0x000ee8000c1e1900 */
[----:B------:R-:W4:Y:S04]  /*3220*/  LDG.E R29, desc[UR4][R36.64+0x8] ;  /* 0x00000804241d7981 */ /* 0x000f28000c1e1900 */
[----:B------:R-:W5:Y:S04]  /*3230*/  LDG.E R31, desc[UR4][R36.64+0xc] ;  /* 0x00000c04241f7981 */ /* 0x000f68000c1e1900 */
[----:B------:R-:W5:Y:S04]  /*3240*/  LDG.E R35, desc[UR4][R36.64+0x10] ;  /* 0x0000100424237981 */ /* 0x000f68000c1e1900 */
[----:B------:R-:W5:Y:S04]  /*3250*/  LDG.E R10, desc[UR4][R36.64+0x14] ;  /* 0x00001404240a7981 */ /* 0x000f68000c1e1900 */
[----:B-1----:R-:W5:Y:S04]  /*3260*/  LDG.E R23, desc[UR4][R36.64+0x18] ;  /* 0x0000180424177981 */ /* 0x002f68000c1e1900 */
[----:B------:R1:W5:Y:S01]  /*3270*/  LDG.E R33, desc[UR4][R36.64+0x1c] ;  /* 0x00001c0424217981 */ /* 0x000362000c1e1900 */
[----:B--2---:R-:W-:-:S04]  /*3280*/  IMAD.WIDE R24, R25, 0x4, R16 ;  /* 0x0000000419187825 */ /* 0x004fc800078e0210 */
[--C-:B---3--:R-:W-:Y:S02]  /*3290*/  IMAD.WIDE R26, R27, 0x4, R16.reuse ;  /* 0x000000041b1a7825 */ /* 0x108fe400078e0210 */
[----:B------:R-:W2:Y:S04]  /*32a0*/  LDG.E R24, desc[UR4][R24.64] ;  /* 0x0000000418187981 */ /* 0x000ea8000c1e1900 */
[----:B------:R-:W3:Y:S01]  /*32b0*/  LDG.E R26, desc[UR4][R26.64] ;  /* 0x000000041a1a7981 */ /* 0x000ee2000c1e1900 */
[----:B----4-:R-:W-:-:S04]  /*32c0*/  IMAD.WIDE R28, R29, 0x4, R16 ;  /* 0x000000041d1c7825 */ /* 0x010fc800078e0210 */
[--C-:B-----5:R-:W-:Y:S02]  /*32d0*/  IMAD.WIDE R30, R31, 0x4, R16.reuse ;  /* 0x000000041f1e7825 */ /* 0x120fe400078e0210 */
[----:B------:R-:W4:Y:S04]  /*32e0*/  LDG.E R28, desc[UR4][R28.64] ;  /* 0x000000041c1c7981 */ /* 0x000f28000c1e1900 */
[----:B------:R-:W5:Y:S01]  /*32f0*/  LDG.E R30, desc[UR4][R30.64] ;  /* 0x000000041e1e7981 */ /* 0x000f62000c1e1900 */
[----:B------:R-:W-:-:S04]  /*3300*/  IMAD.WIDE R34, R35, 0x4, R16 ;  /* 0x0000000423227825 */ /* 0x000fc800078e0210 */
[--C-:B-1----:R-:W-:Y:S02]  /*3310*/  IMAD.WIDE R36, R10, 0x4, R16.reuse ;  /* 0x000000040a247825 */ /* 0x102fe400078e0210 */
[----:B------:R-:W5:Y:S04]  /*3320*/  LDG.E R34, desc[UR4][R34.64] ;  /* 0x0000000422227981 */ /* 0x000f68000c1e1900 */
[----:B------:R-:W5:Y:S01]  /*3330*/  LDG.E R36, desc[UR4][R36.64] ;  /* 0x0000000424247981 */ /* 0x000f62000c1e1900 */
[----:B------:R-:W-:-:S05]  /*3340*/  IMAD.WIDE R22, R23, 0x4, R16 ;  /* 0x0000000417167825 */ /* 0x000fca00078e0210 */
[----:B------:R1:W5:Y:S02]  /*3350*/  LDG.E R25, desc[UR4][R22.64] ;  /* 0x0000000416197981 */ /* 0x000364000c1e1900 */
[----:B-1----:R-:W-:-:S05]  /*3360*/  IMAD.WIDE R22, R33, 0x4, R16 ;  /* 0x0000000421167825 */ /* 0x002fca00078e0210 */
[----:B------:R1:W5:Y:S01]  /*3370*/  LDG.E R27, desc[UR4][R22.64] ;  /* 0x00000004161b7981 */ /* 0x000362000c1e1900 */
[----:B------:R-:W-:Y:S02]  /*3380*/  VIADD R10, R32, 0x1 ;  /* 0x00000001200a7836 */ /* 0x000fe40000000000 */
[----:B------:R-:W-:Y:S01]  /*3390*/  VIADD R11, R11, 0x8 ;  /* 0x000000080b0b7836 */ /* 0x000fe20000000000 */
[----:B--2---:R-:W-:Y:S02]  /*33a0*/  ISETP.NE.AND P1, PT, R24, RZ, PT ;  /* 0x000000ff1800720c */ /* 0x004fe40003f25270 */
[----:B---3--:R-:W-:-:S11]  /*33b0*/  ISETP.NE.AND P2, PT, R26, RZ, PT ;  /* 0x000000ff1a00720c */ /* 0x008fd60003f45270 */
[----:B------:R-:W-:Y:S01]  /*33c0*/  @P1 IMAD.MOV R10, RZ, RZ, R32 ;  /* 0x000000ffff0a1224 */ /* 0x000fe200078e0220 */
[----:B----4-:R-:W-:-:S03]  /*33d0*/  ISETP.NE.AND P1, PT, R28, RZ, PT ;  /* 0x000000ff1c00720c */ /* 0x010fc60003f25270 */
[----:B------:R-:W-:Y:S02]  /*33e0*/  VIADD R24, R10, 0x1 ;  /* 0x000000010a187836 */ /* 0x000fe40000000000 */
[----:B------:R-:W-:Y:S01]  /*33f0*/  @P2 IMAD.MOV R24, RZ, RZ, R10 ;  /* 0x000000ffff182224 */ /* 0x000fe200078e020a */
[----:B-----5:R-:W-:-:S03]  /*3400*/  ISETP.NE.AND P2, PT, R30, RZ, PT ;  /* 0x000000ff1e00720c */ /* 0x020fc60003f45270 */
[----:B------:R-:W-:-:S04]  /*3410*/  VIADD R10, R24, 0x1 ;  /* 0x00000001180a7836 */ /* 0x000fc80000000000 */
[----:B------:R-:W-:Y:S01]  /*3420*/  @P1 IMAD.MOV R10, RZ, RZ, R24 ;  /* 0x000000ffff0a1224 */ /* 0x000fe200078e0218 */
[----:B------:R-:W-:-:S03]  /*3430*/  ISETP.NE.AND P1, PT, R34, RZ, PT ;  /* 0x000000ff2200720c */ /* 0x000fc60003f25270 */
[----:B-1----:R-:W-:Y:S02]  /*3440*/  VIADD R22, R10, 0x1 ;  /* 0x000000010a167836 */ /* 0x002fe40000000000 */
        /* <DEDUP_REMOVED lines=9> */
[----:B------:R-:W-:-:S04]  /*34e0*/  @P1 IMAD.MOV R10, RZ, RZ, R22 ;  /* 0x000000ffff0a1224 */ /* 0x000fc800078e0216 */
[----:B------:R-:W-:Y:S02]  /*34f0*/  VIADD R32, R10, 0x1 ;  /* 0x000000010a207836 */ /* 0x000fe40000000000 */
[----:B------:R-:W-:-:S07]  /*3500*/  @P2 IMAD.MOV R32, RZ, RZ, R10 ;  /* 0x000000ffff202224 */ /* 0x000fce00078e020a */
.L_x_67:
[----:B------:R-:W-:Y:S05]  /*3510*/  BSYNC.RECONVERGENT B3 ;  /* 0x0000000000037941 */ /* 0x000fea0003800200 */
.L_x_66:
[----:B------:R-:W-:Y:S05]  /*3520*/  @!P0 BRA `(.L_x_65) ;  /* 0x0000000000e88947 */ /* 0x000fea0003800000 */
[----:B------:R-:W-:Y:S01]  /*3530*/  ISETP.GE.U32.AND P0, PT, R4, 0x4, PT ;  /* 0x000000040400780c */ /* 0x000fe20003f06070 */
[----:B------:R-:W-:Y:S01]  /*3540*/  BSSY.RECONVERGENT B3, `(.L_x_68) ;  /* 0x000001e000037945 */ /* 0x000fe20003800200 */
[----:B------:R-:W-:-:S04]  /*3550*/  LOP3.LUT R9, R9, 0x3, RZ, 0xc0, !PT ;  /* 0x0000000309097812 */ /* 0x000fc800078ec0ff */
[----:B------:R-:W-:-:S07]  /*3560*/  ISETP.NE.AND P1, PT, R9, RZ, PT ;  /* 0x000000ff0900720c */ /* 0x000fce0003f25270 */
[----:B------:R-:W-:Y:S06]  /*3570*/  @!P0 BRA `(.L_x_69) ;  /* 0x0000000000688947 */ /* 0x000fec0003800000 */
[----:B-1----:R-:W-:-:S05]  /*3580*/  IMAD.WIDE R22, R11, 0x4, R20 ;  /* 0x000000040b167825 */ /* 0x002fca00078e0214 */
[----:B------:R-:W2:Y:S04]  /*3590*/  LDG.E R27, desc[UR4][R22.64] ;  /* 0x00000004161b7981 */ /* 0x000ea8000c1e1900 */
[----:B------:R-:W3:Y:S04]  /*35a0*/  LDG.E R29, desc[UR4][R22.64+0x4] ;  /* 0x00000404161d7981 */ /* 0x000ee8000c1e1900 */
[----:B------:R-:W4:Y:S04]  /*35b0*/  LDG.E R31, desc[UR4][R22.64+0x8] ;  /* 0x00000804161f7981 */ /* 0x000f28000c1e1900 */
[----:B------:R-:W5:Y:S01]  /*35c0*/  LDG.E R25, desc[UR4][R22.64+0xc] ;  /* 0x00000c0416197981 */ /* 0x000f62000c1e1900 */
[----:B--2---:R-:W-:-:S04]  /*35d0*/  IMAD.WIDE R26, R27, 0x4, R16 ;  /* 0x000000041b1a7825 */ /* 0x004fc800078e0210 */
[--C-:B---3--:R-:W-:Y:S02]  /*35e0*/  IMAD.WIDE R28, R29, 0x4, R16.reuse ;  /* 0x000000041d1c7825 */ /* 0x108fe400078e0210 */
[----:B------:R-:W2:Y:S04]  /*35f0*/  LDG.E R26, desc[UR4][R26.64] ;  /* 0x000000041a1a7981 */ /* 0x000ea8000c1e1900 */
[----:B------:R-:W3:Y:S01]  /*3600*/  LDG.E R28, desc[UR4][R28.64] ;  /* 0x000000041c1c7981 */ /* 0x000ee2000c1e1900 */
[----:B----4-:R-:W-:-:S04]  /*3610*/  IMAD.WIDE R30, R31, 0x4, R16 ;  /* 0x000000041f1e7825 */ /* 0x010fc800078e0210 */
[----:B-----5:R-:W-:Y:S02]  /*3620*/  IMAD.WIDE R24, R25, 0x4, R16 ;  /* 0x0000000419187825 */ /* 0x020fe400078e0210 */
[----:B------:R-:W4:Y:S04]  /*3630*/  LDG.E R30, desc[UR4][R30.64] ;  /* 0x000000041e1e7981 */ /* 0x000f28000c1e1900 */
[----:B------:R-:W5:Y:S01]  /*3640*/  LDG.E R24, desc[UR4][R24.64] ;  /* 0x0000000418187981 */ /* 0x000f62000c1e1900 */
[----:B------:R-:W-:Y:S02]  /*3650*/  VIADD R4, R32, 0x1 ;  /* 0x0000000120047836 */ /* 0x000fe40000000000 */
[----:B------:R-:W-:Y:S01]  /*3660*/  VIADD R11, R11, 0x4 ;  /* 0x000000040b0b7836 */ /* 0x000fe20000000000 */
[----:B--2---:R-:W-:-:S02]  /*3670*/  ISETP.NE.AND P0, PT, R26, RZ, PT ;  /* 0x000000ff1a00720c */ /* 0x004fc40003f05270 */
[----:B---3--:R-:W-:-:S11]  /*3680*/  ISETP.NE.AND P2, PT, R28, RZ, PT ;  /* 0x000000ff1c00720c */ /* 0x008fd60003f45270 */
[----:B------:R-:W-:Y:S01]  /*3690*/  @P0 IMAD.MOV R4, RZ, RZ, R32 ;  /* 0x000000ffff040224 */ /* 0x000fe200078e0220 */
[----:B----4-:R-:W-:-:S03]  /*36a0*/  ISETP.NE.AND P0, PT, R30, RZ, PT ;  /* 0x000000ff1e00720c */ /* 0x010fc60003f05270 */
[----:B------:R-:W-:Y:S02]  /*36b0*/  VIADD R10, R4, 0x1 ;  /* 0x00000001040a7836 */ /* 0x000fe40000000000 */
[----:B------:R-:W-:Y:S01]  /*36c0*/  @P2 IMAD.MOV R10, RZ, RZ, R4 ;  /* 0x000000ffff0a2224 */ /* 0x000fe200078e0204 */
[----:B-----5:R-:W-:-:S03]  /*36d0*/  ISETP.NE.AND P2, PT, R24, RZ, PT ;  /* 0x000000ff1800720c */ /* 0x020fc60003f45270 */
[----:B------:R-:W-:-:S04]  /*36e0*/  VIADD R4, R10, 0x1 ;  /* 0x000000010a047836 */ /* 0x000fc80000000000 */
[----:B------:R-:W-:-:S04]  /*36f0*/  @P0 IMAD.MOV R4, RZ, RZ, R10 ;  /* 0x000000ffff040224 */ /* 0x000fc800078e020a */
[----:B------:R-:W-:Y:S02]  /*3700*/  VIADD R32, R4, 0x1 ;  /* 0x0000000104207836 */ /* 0x000fe40000000000 */
[----:B------:R-:W-:-:S07]  /*3710*/  @P2 IMAD.MOV R32, RZ, RZ, R4 ;  /* 0x000000ffff202224 */ /* 0x000fce00078e0204 */
.L_x_69:
[----:B------:R-:W-:Y:S05]  /*3720*/  BSYNC.RECONVERGENT B3 ;  /* 0x0000000000037941 */ /* 0x000fea0003800200 */
.L_x_68:
[----:B------:R-:W-:Y:S05]  /*3730*/  @!P1 BRA `(.L_x_65) ;  /* 0x0000000000649947 */ /* 0x000fea0003800000 */
[----:B------:R-:W-:-:S05]  /*3740*/  IMAD.WIDE R10, R11, 0x4, R20 ;  /* 0x000000040b0a7825 */ /* 0x000fca00078e0214 */
[----:B-1----:R-:W2:Y:S02]  /*3750*/  LDG.E R23, desc[UR4][R10.64] ;  /* 0x000000040a177981 */ /* 0x002ea4000c1e1900 */
[----:B--2---:R-:W-:-:S06]  /*3760*/  IMAD.WIDE R22, R23, 0x4, R16 ;  /* 0x0000000417167825 */ /* 0x004fcc00078e0210 */
[----:B------:R-:W2:Y:S01]  /*3770*/  LDG.E R22, desc[UR4][R22.64] ;  /* 0x0000000416167981 */ /* 0x000ea2000c1e1900 */
[----:B------:R-:W-:Y:S01]  /*3780*/  ISETP.NE.AND P1, PT, R9, 0x1, PT ;  /* 0x000000010900780c */ /* 0x000fe20003f25270 */
[----:B------:R-:W-:Y:S01]  /*3790*/  VIADD R4, R32, 0x1 ;  /* 0x0000000120047836 */ /* 0x000fe20000000000 */
[----:B--2---:R-:W-:-:S13]  /*37a0*/  ISETP.NE.AND P0, PT, R22, RZ, PT ;  /* 0x000000ff1600720c */ /* 0x004fda0003f05270 */
[----:B------:R-:W-:-:S04]  /*37b0*/  @P0 IMAD.MOV R4, RZ, RZ, R32 ;  /* 0x000000ffff040224 */ /* 0x000fc800078e0220 */
[----:B------:R-:W-:Y:S01]  /*37c0*/  IMAD.MOV.U32 R32, RZ, RZ, R4 ;  /* 0x000000ffff207224 */ /* 0x000fe200078e0004 */
[----:B------:R-:W-:Y:S06]  /*37d0*/  @!P1 BRA `(.L_x_65) ;  /* 0x00000000003c9947 */ /* 0x000fec0003800000 */
[----:B------:R-:W-:Y:S01]  /*37e0*/  ISETP.NE.AND P1, PT, R9, 0x2, PT ;  /* 0x000000020900780c */ /* 0x000fe20003f25270 */
[----:B------:R-:W2:-:S12]  /*37f0*/  LDG.E R23, desc[UR4][R10.64+0x4] ;  /* 0x000004040a177981 */ /* 0x000e98000c1e1900 */
[----:B------:R-:W3:Y:S01]  /*3800*/  @P1 LDG.E R25, desc[UR4][R10.64+0x8] ;  /* 0x000008040a191981 */ /* 0x000ee2000c1e1900 */
[----:B--2---:R-:W-:-:S06]  /*3810*/  IMAD.WIDE R22, R23, 0x4, R16 ;  /* 0x0000000417167825 */ /* 0x004fcc00078e0210 */
[----:B------:R-:W2:Y:S01]  /*3820*/  LDG.E R22, desc[UR4][R22.64] ;  /* 0x0000000416167981 */ /* 0x000ea2000c1e1900 */
[----:B---3--:R-:W-:-:S06]  /*3830*/  @P1 IMAD.WIDE R24, R25, 0x4, R16 ;  /* 0x0000000419181825 */ /* 0x008fcc00078e0210 */
[----:B------:R-:W3:Y:S01]  /*3840*/  @P1 LDG.E R24, desc[UR4][R24.64] ;  /* 0x0000000418181981 */ /* 0x000ee2000c1e1900 */
[----:B------:R-:W-:Y:S01]  /*3850*/  VIADD R4, R32, 0x1 ;  /* 0x0000000120047836 */ /* 0x000fe20000000000 */
[----:B--2---:R-:W-:Y:S02]  /*3860*/  ISETP.NE.AND P0, PT, R22, RZ, PT ;  /* 0x000000ff1600720c */ /* 0x004fe40003f05270 */
[----:B---3--:R-:W-:-:S11]  /*3870*/  ISETP.NE.AND P2, PT, R24, RZ, P1 ;  /* 0x000000ff1800720c */ /* 0x008fd60000f45270 */
[----:B------:R-:W-:-:S04]  /*3880*/  @P0 IMAD.MOV R4, RZ, RZ, R32 ;  /* 0x000000ffff040224 */ /* 0x000fc800078e0220 */
[----:B------:R-:W-:-:S04]  /*3890*/  IMAD.MOV.U32 R32, RZ, RZ, R4 ;  /* 0x000000ffff207224 */ /* 0x000fc800078e0004 */
[----:B------:R-:W-:Y:S02]  /*38a0*/  @P1 VIADD R4, R32, 0x1 ;  /* 0x0000000120041836 */ /* 0x000fe40000000000 */
[----:B------:R-:W-:-:S04]  /*38b0*/  @P2 IMAD.MOV R4, RZ, RZ, R32 ;  /* 0x000000ffff042224 */ /* 0x000fc800078e0220 */
[----:B------:R-:W-:-:S07]  /*38c0*/  @P1 IMAD.MOV.U32 R32, RZ, RZ, R4 ;  /* 0x000000ffff201224 */ /* 0x000fce00078e0004 */
.L_x_65:
[----:B------:R-:W-:Y:S05]  /*38d0*/  BSYNC.RECONVERGENT B2 ;  /* 0x0000000000027941 */ /* 0x000fea0003800200 */
.L_x_64:
[----:B------:R-:W-:-:S13]  /*38e0*/  ISETP.NE.AND P0, PT, R32, 0x1, PT ;  /* 0x000000012000780c */ /* 0x000fda0003f05270 */
[----:B------:R-:W-:Y:S05]  /*38f0*/  @P0 BREAK.RELIABLE B0 ;  /* 0x0000000000000942 */ /* 0x000fea0003800100 */
[----:B------:R-:W-:Y:S05]  /*3900*/  @P0 BRA `(.L_x_1) ;  /* 0x00000010004c0947 */ /* 0x000fea0003800000 */
[----:B------:R-:W-:Y:S01]  /*3910*/  BSSY.RECONVERGENT B2, `(.L_x_70) ;  /* 0x000000e000027945 */ /* 0x000fe20003800200 */
[----:B------:R-:W-:-:S07]  /*3920*/  IMAD.MOV.U32 R9, RZ, RZ, R5 ;  /* 0x000000ffff097224 */ /* 0x000fce00078e0005 */
.L_x_72:
        /* <DEDUP_REMOVED lines=8> */
[----:B0-----:R-:W-:Y:S01]  /*39b0*/  IMAD.MOV.U32 R15, RZ, RZ, R10 ;  /* 0x000000ffff0f7224 */ /* 0x001fe200078e000a */
[----:B------:R-:W-:Y:S06]  /*39c0*/  BRA `(.L_x_73) ;  /* 0x0000000000087947 */ /* 0x000fec0003800000 */
.L_x_71:
[----:B0-----:R0:W5:Y:S01]  /*39d0*/  LDG.E R15, desc[UR4][R14.64] ;  /* 0x000000040e0f7981 */ /* 0x001162000c1e1900 */
[----:B------:R-:W-:-:S07]  /*39e0*/  IMAD.MOV.U32 R4, RZ, RZ, R6 ;  /* 0x000000ffff047224 */ /* 0x000fce00078e0006 */
.L_x_73:
[----:B------:R-:W-:Y:S05]  /*39f0*/  BSYNC.RECONVERGENT B2 ;  /* 0x0000000000027941 */ /* 0x000fea0003800200 */
.L_x_70:
        /* <DEDUP_REMOVED lines=16> */
.L_x_76:
[----:B------:R-:W-:-:S05]  /*3b00*/  IMAD.WIDE R12, R8, 0x4, R20 ;  /* 0x00000004080c7825 */ /* 0x000fca00078e0214 */
[----:B------:R-:W2:Y:S04]  /*3b10*/  LDG.E R11, desc[UR4][R12.64] ;  /* 0x000000040c0b7981 */ /* 0x000ea8000c1e1900 */
[----:B0-----:R-:W3:Y:S04]  /*3b20*/  LDG.E R14, desc[UR4][R12.64+0x4] ;  /* 0x000004040c0e7981 */ /* 0x001ee8000c1e1900 */
[----:B------:R-:W4:Y:S04]  /*3b30*/  LDG.E R15, desc[UR4][R12.64+0x8] ;  /* 0x000008040c0f7981 */ /* 0x000f28000c1e1900 */
[----:B------:R-:W5:Y:S04]  /*3b40*/  LDG.E R30, desc[UR4][R12.64+0xc] ;  /* 0x00000c040c1e7981 */ /* 0x000f68000c1e1900 */
[----:B------:R-:W5:Y:S04]  /*3b50*/  LDG.E R33, desc[UR4][R12.64+0x10] ;  /* 0x000010040c217981 */ /* 0x000f68000c1e1900 */
[----:B------:R-:W5:Y:S04]  /*3b60*/  LDG.E R28, desc[UR4][R12.64+0x14] ;  /* 0x000014040c1c7981 */ /* 0x000f68000c1e1900 */
[----:B------:R-:W5:Y:S04]  /*3b70*/  LDG.E R35, desc[UR4][R12.64+0x18] ;  /* 0x000018040c237981 */ /* 0x000f68000c1e1900 */
[----:B------:R-:W5:Y:S04]  /*3b80*/  LDG.E R22, desc[UR4][R12.64+0x1c] ;  /* 0x00001c040c167981 */ /* 0x000f68000c1e1900 */
[----:B-1----:R-:W5:Y:S04]  /*3b90*/  LDG.E R23, desc[UR4][R12.64+0x20] ;  /* 0x000020040c177981 */ /* 0x002f68000c1e1900 */
[----:B------:R-:W5:Y:S04]  /*3ba0*/  LDG.E R37, desc[UR4][R12.64+0x24] ;  /* 0x000024040c257981 */ /* 0x000f68000c1e1900 */
[----:B------:R-:W5:Y:S04]  /*3bb0*/  LDG.E R26, desc[UR4][R12.64+0x28] ;  /* 0x000028040c1a7981 */ /* 0x000f68000c1e1900 */
[----:B------:R-:W5:Y:S04]  /*3bc0*/  LDG.E R24, desc[UR4][R12.64+0x2c] ;  /* 0x00002c040c187981 */ /* 0x000f68000c1e1900 */
[----:B------:R-:W5:Y:S04]  /*3bd0*/  LDG.E R25, desc[UR4][R12.64+0x30] ;  /* 0x000030040c197981 */ /* 0x000f68000c1e1900 */
[----:B------:R-:W5:Y:S04]  /*3be0*/  LDG.E R27, desc[UR4][R12.64+0x34] ;  /* 0x000034040c1b7981 */ /* 0x000f68000c1e1900 */
[----:B------:R-:W5:Y:S04]  /*3bf0*/  LDG.E R29, desc[UR4][R12.64+0x38] ;  /* 0x000038040c1d7981 */ /* 0x000f68000c1e1900 */
[----:B------:R2:W5:Y:S02]  /*3c00*/  LDG.E R31, desc[UR4][R12.64+0x3c] ;  /* 0x00003c040c1f7981 */ /* 0x000564000c1e1900 */
[----:B--2---:R-:W-:-:S05]  /*3c10*/  IMAD.WIDE R12, R11, 0x4, R16 ;  /* 0x000000040b0c7825 */ /* 0x004fca00078e0210 */
[----:B------:R3:W2:Y:S02]  /*3c20*/  LDG.E R11, desc[UR4][R12.64] ;  /* 0x000000040c0b7981 */ /* 0x0006a4000c1e1900 */
[----:B---3--:R-:W-:-:S04]  /*3c30*/  IMAD.WIDE R12, R14, 0x4, R16 ;  /* 0x000000040e0c7825 */ /* 0x008fc800078e0210 */
[--C-:B----4-:R-:W-:Y:S02]  /*3c40*/  IMAD.WIDE R14, R15, 0x4, R16.reuse ;  /* 0x000000040f0e7825 */ /* 0x110fe400078e0210 */
[----:B------:R-:W3:Y:S04]  /*3c50*/  LDG.E R12, desc[UR4][R12.64] ;  /* 0x000000040c0c7981 */ /* 0x000ee8000c1e1900 */
[----:B------:R0:W4:Y:S01]  /*3c60*/  LDG.E R13, desc[UR4][R14.64] ;  /* 0x000000040e0d7981 */ /* 0x000122000c1e1900 */
[----:B-----5:R-:W-:-:S04]  /*3c70*/  IMAD.WIDE R32, R33, 0x4, R16 ;  /* 0x0000000421207825 */ /* 0x020fc800078e0210 */
[----:B0-----:R-:W-:-:S06]  /*3c80*/  IMAD.WIDE R14, R30, 0x4, R16 ;  /* 0x000000041e0e7825 */ /* 0x001fcc00078e0210 */
[----:B------:R-:W5:Y:S01]  /*3c90*/  LDG.E R14, desc[UR4][R14.64] ;  /* 0x000000040e0e7981 */ /* 0x000f62000c1e1900 */
[----:B------:R-:W-:-:S03]  /*3ca0*/  IMAD.WIDE R34, R35, 0x4, R16 ;  /* 0x0000000423227825 */ /* 0x000fc600078e0210 */
[----:B------:R0:W5:Y:S02]  /*3cb0*/  LDG.E R15, desc[UR4][R32.64] ;  /* 0x00000004200f7981 */ /* 0x000164000c1e1900 */
[----:B0-----:R-:W-:-:S06]  /*3cc0*/  IMAD.WIDE R32, R28, 0x4, R16 ;  /* 0x000000041c207825 */ /* 0x001fcc00078e0210 */
[----:B------:R-:W5:Y:S04]  /*3cd0*/  LDG.E R32, desc[UR4][R32.64] ;  /* 0x0000000420207981 */ /* 0x000f68000c1e1900 */
[----:B------:R0:W5:Y:S02]  /*3ce0*/  LDG.E R33, desc[UR4][R34.64] ;  /* 0x0000000422217981 */ /* 0x000164000c1e1900 */
[----:B0-----:R-:W-:-:S04]  /*3cf0*/  IMAD.WIDE R34, R22, 0x4, R16 ;  /* 0x0000000416227825 */ /* 0x001fc800078e0210 */
[--C-:B------:R-:W-:Y:S02]  /*3d00*/  IMAD.WIDE R22, R23, 0x4, R16.reuse ;  /* 0x0000000417167825 */ /* 0x100fe400078e0210 */
[----:B------:R-:W5:Y:S02]  /*3d10*/  LDG.E R34, desc[UR4][R34.64] ;  /* 0x0000000422227981 */ /* 0x000f64000c1e1900 */
[----:B------:R-:W-:-:S06]  /*3d20*/  IMAD.WIDE R36, R37, 0x4, R16 ;  /* 0x0000000425247825 */ /* 0x000fcc00078e0210 */
[----:B------:R-:W5:Y:S04]  /*3d30*/  LDG.E R36, desc[UR4][R36.64] ;  /* 0x0000000424247981 */ /* 0x000f68000c1e1900 */
[----:B------:R0:W5:Y:S02]  /*3d40*/  LDG.E R35, desc[UR4][R22.64] ;  /* 0x0000000416237981 */ /* 0x000164000c1e1900 */
[----:B0-----:R-:W-:-:S05]  /*3d50*/  IMAD.WIDE R22, R26, 0x4, R16 ;  /* 0x000000041a167825 */ /* 0x001fca00078e0210 */
[----:B------:R0:W5:Y:S02]  /*3d60*/  LDG.E R37, desc[UR4][R22.64] ;  /* 0x0000000416257981 */ /* 0x000164000c1e1900 */
[----:B0-----:R-:W-:-:S04]  /*3d70*/  IMAD.WIDE R22, R24, 0x4, R16 ;  /* 0x0000000418167825 */ /* 0x001fc800078e0210 */
[--C-:B------:R-:W-:Y:S02]  /*3d80*/  IMAD.WIDE R24, R25, 0x4, R16.reuse ;  /* 0x0000000419187825 */ /* 0x100fe400078e0210 */
[----:B------:R-:W5:Y:S04]  /*3d90*/  LDG.E R22, desc[UR4][R22.64] ;  /* 0x0000000416167981 */ /* 0x000f68000c1e1900 */
[----:B------:R-:W5:Y:S01]  /*3da0*/  LDG.E R24, desc[UR4][R24.64] ;  /* 0x0000000418187981 */ /* 0x000f62000c1e1900 */
[----:B------:R-:W-:-:S04]  /*3db0*/  IMAD.WIDE R26, R27, 0x4, R16 ;  /* 0x000000041b1a7825 */ /* 0x000fc800078e0210 */
[--C-:B------:R-:W-:Y:S02]  /*3dc0*/  IMAD.WIDE R28, R29, 0x4, R16.reuse ;  /* 0x000000041d1c7825 */ /* 0x100fe400078e0210 */
[----:B------:R-:W5:Y:S04]  /*3dd0*/  LDG.E R26, desc[UR4][R26.64] ;  /* 0x000000041a1a7981 */ /* 0x000f68000c1e1900 */
[----:B------:R-:W5:Y:S01]  /*3de0*/  LDG.E R28, desc[UR4][R28.64] ;  /* 0x000000041c1c7981 */ /* 0x000f62000c1e1900 */
[----:B------:R-:W-:-:S06]  /*3df0*/  IMAD.WIDE R30, R31, 0x4, R16 ;  /* 0x000000041f1e7825 */ /* 0x000fcc00078e0210 */
[----:B------:R-:W5:Y:S01]  /*3e00*/  LDG.E R30, desc[UR4][R30.64] ;  /* 0x000000041e1e7981 */ /* 0x000f62000c1e1900 */
[----:B------:R-:W-:Y:S02]  /*3e10*/  VIADD R4, R4, 0x10 ;  /* 0x0000001004047836 */ /* 0x000fe40000000000 */
[----:B------:R-:W-:Y:S01]  /*3e20*/  VIADD R8, R8, 0x10 ;  /* 0x0000001008087836 */ /* 0x000fe20000000000 */
[----:B--2---:R-:W-:Y:S01]  /*3e30*/  ISETP.NE.AND P1, PT, R11, RZ, PT ;  /* 0x000000ff0b00720c */ /* 0x004fe20003f25270 */
[----:B------:R-:W-:Y:S01]  /*3e40*/  VIADD R11, R10, 0x1 ;  /* 0x000000010a0b7836 */ /* 0x000fe20000000000 */
[----:B---3--:R-:W-:-:S11]  /*3e50*/  ISETP.NE.AND P2, PT, R12, RZ, PT ;  /* 0x000000ff0c00720c */ /* 0x008fd60003f45270 */
[----:B------:R-:W-:Y:S01]  /*3e60*/  @P1 IMAD.MOV R11, RZ, RZ, R10 ;  /* 0x000000ffff0b1224 */ /* 0x000fe200078e020a */
[----:B----4-:R-:W-:-:S03]  /*3e70*/  ISETP.NE.AND P1, PT, R13, RZ, PT ;  /* 0x000000ff0d00720c */ /* 0x010fc60003f25270 */
[----:B------:R-:W-:Y:S02]  /*3e80*/  VIADD R10, R11, 0x1 ;  /* 0x000000010b0a7836 */ /* 0x000fe40000000000 */
[----:B------:R-:W-:-:S04]  /*3e90*/  @P2 IMAD.MOV R10, RZ, RZ, R11 ;  /* 0x000000ffff0a2224 */ /* 0x000fc800078e020b */
[----:B------:R-:W-:Y:S01]  /*3ea0*/  VIADD R11, R10, 0x1 ;  /* 0x000000010a0b7836 */ /* 0x000fe20000000000 */
[----:B-----5:R-:W-:-:S03]  /*3eb0*/  ISETP.NE.AND P2, PT, R14, RZ, PT ;  /* 0x000000ff0e00720c */ /* 0x020fc60003f45270 */
[----:B------:R-:W-:Y:S01]  /*3ec0*/  @P1 IMAD.MOV R11, RZ, RZ, R10 ;  /* 0x000000ffff0b1224 */ /* 0x000fe200078e020a */
[----:B------:R-:W-:-:S03]  /*3ed0*/  ISETP.NE.AND P1, PT, R15, RZ, PT ;  /* 0x000000ff0f00720c */ /* 0x000fc60003f25270 */
[----:B------:R-:W-:-:S06]  /*3ee0*/  VIADD R10, R11, 0x1 ;  /* 0x000000010b0a7836 */ /* 0x000fcc0000000000 */
[----:B------:R-:W-:-:S04]  /*3ef0*/  @P2 IMAD.MOV R10, RZ, RZ, R11 ;  /* 0x000000ffff0a2224 */ /* 0x000fc800078e020b */
[----:B------:R-:W-:Y:S01]  /*3f00*/  VIADD R11, R10, 0x1 ;  /* 0x000000010a0b7836 */ /* 0x000fe20000000000 */
[----:B------:R-:W-:Y:S01]  /*3f10*/  ISETP.NE.AND P2, PT, R32, RZ, PT ;  /* 0x000000ff2000720c */ /* 0x000fe20003f45270 */
[----:B------:R-:W-:Y:S01]  /*3f20*/  @P1 IMAD.MOV R11, RZ, RZ, R10 ;  /* 0x000000ffff0b1224 */ /* 0x000fe200078e020a */
[----:B------:R-:W-:-:S03]  /*3f30*/  ISETP.NE.AND P1, PT, R33, RZ, PT ;  /* 0x000000ff2100720c */ /* 0x000fc60003f25270 */
[----:B------:R-:W-:-:S08]  /*3f40*/  VIADD R10, R11, 0x1 ;  /* 0x000000010b0a7836 */ /* 0x000fd00000000000 */
[----:B------:R-:W-:-:S04]  /*3f50*/  @P2 IMAD.MOV R10, RZ, RZ, R11 ;  /* 0x000000ffff0a2224 */ /* 0x000fc800078e020b */
[----:B------:R-:W-:Y:S01]  /*3f60*/  VIADD R11, R10, 0x1 ;  /* 0x000000010a0b7836 */ /* 0x000fe20000000000 */
[----:B------:R-:W-:Y:S01]  /*3f70*/  ISETP.NE.AND P2, PT, R34, RZ, PT ;  /* 0x000000ff2200720c */ /* 0x000fe20003f45270 */
[----:B------:R-:W-:-:S04]  /*3f80*/  @P1 IMAD.MOV R11, RZ, RZ, R10 ;  /* 0x000000ffff0b1224 */ /* 0x000fc800078e020a */
[----:B------:R-:W-:Y:S01]  /*3f90*/  VIADD R10, R11, 0x1 ;  /* 0x000000010b0a7836 */ /* 0x000fe20000000000 */
[----:B------:R-:W-:-:S07]  /*3fa0*/  ISETP.NE.AND P1, PT, R35, RZ, PT ;  /* 0x000000ff2300720c */ /* 0x000fce0003f25270 */
[----:B------:R-:W-:Y:S01]  /*3fb0*/  @P2 IMAD.MOV R10, RZ, RZ, R11 ;  /* 0x000000ffff0a2224 */ /* 0x000fe200078e020b */
[----:B------:R-:W-:-:S03]  /*3fc0*/  ISETP.NE.AND P2, PT, R36, RZ, PT ;  /* 0x000000ff2400720c */ /* 0x000fc60003f45270 */
[----:B------:R-:W-:Y:S02]  /*3fd0*/  VIADD R11, R10, 0x1 ;  /* 0x000000010a0b7836 */ /* 0x000fe40000000000 */
[----:B------:R-:W-:Y:S01]  /*3fe0*/  @P1 IMAD.MOV R11, RZ, RZ, R10 ;  /* 0x000000ffff0b1224 */ /* 0x000fe200078e020a */
[----:B------:R-:W-:-:S03]  /*3ff0*/  ISETP.NE.AND P1, PT, R37, RZ, PT ;  /* 0x000000ff2500720c */ /* 0x000fc60003f25270 */
[----:B------:R-:W-:-:S04]  /*4000*/  VIADD R10, R11, 0x1 ;  /* 0x000000010b0a7836 */ /* 0x000fc80000000000 */
[----:B------:R-:W-:-:S04]  /*4010*/  @P2 IMAD.MOV R10, RZ, RZ, R11 ;  /* 0x000000ffff0a2224 */ /* 0x000fc800078e020b */
[----:B------:R-:W-:Y:S01]  /*4020*/  VIADD R11, R10, 0x1 ;  /* 0x000000010a0b7836 */ /* 0x000fe20000000000 */
[----:B------:R-:W-:Y:S01]  /*4030*/  ISETP.NE.AND P2, PT, R22, RZ, PT ;  /* 0x000000ff1600720c */ /* 0x000fe20003f45270 */
[----:B------:R-:W-:Y:S01]  /*4040*/  @P1 IMAD.MOV R11, RZ, RZ, R10 ;  /* 0x000000ffff0b1224 */ /* 0x000fe200078e020a */
[----:B------:R-:W-:-:S03]  /*4050*/  ISETP.NE.AND P1, PT, R24, RZ, PT ;  /* 0x000000ff1800720c */ /* 0x000fc60003f25270 */
[----:B------:R-:W-:-:S08]  /*4060*/  VIADD R10, R11, 0x1 ;  /* 0x000000010b0a7836 */ /* 0x000fd00000000000 */
        /* <DEDUP_REMOVED lines=8> */
[----:B------:R-:W-:Y:S01]  /*40f0*/  @P1 IMAD.MOV R11, RZ, RZ, R10 ;  /* 0x000000ffff0b1224 */ /* 0x000fe200078e020a */
[----:B------:R-:W-:Y:S02]  /*4100*/  ISETP.NE.AND P1, PT, R4, R9, PT ;  /* 0x000000090400720c */ /* 0x000fe40003f25270 */
[----:B------:R-:W-:Y:S01]  /*4110*/  ISETP.NE.AND P2, PT, R30, RZ, PT ;  /* 0x000000ff1e00720c */ /* 0x000fe20003f45270 */
[----:B------:R-:W-:-:S12]  /*4120*/  VIADD R10, R11, 0x1 ;  /* 0x000000010b0a7836 */ /* 0x000fd80000000000 */
[----:B------:R-:W-:Y:S01]  /*4130*/  @P2 IMAD.MOV R10, RZ, RZ, R11 ;  /* 0x000000ffff0a2224 */ /* 0x000fe200078e020b */
[----:B------:R-:W-:Y:S06]  /*4140*/  @P1 BRA `(.L_x_76) ;  /* 0xfffffff8006c1947 */ /* 0x000fec000383ffff */
.L_x_75:
[----:B------:R-:W-:Y:S05]  /*4150*/  BSYNC.RECONVERGENT B2 ;  /* 0x0000000000027941 */ /* 0x000fea0003800200 */
.L_x_74:
[----:B------:R-:W-:Y:S04]  /*4160*/  BSSY.RECONVERGENT B2, `(.L_x_77) ;  /* 0x0000075000027945 */ /* 0x000fe80003800200 */
[----:B------:R-:W-:Y:S05]  /*4170*/  @!P0 BRA `(.L_x_78) ;  /* 0x0000000400cc8947 */ /* 0x000fea0003800000 */
[----:B------:R-:W-:Y:S01]  /*4180*/  ISETP.GE.U32.AND P1, PT, R7, 0x8, PT ;  /* 0x000000080700780c */ /* 0x000fe20003f26070 */
[----:B------:R-:W-:Y:S01]  /*4190*/  BSSY.RECONVERGENT B3, `(.L_x_79) ;  /* 0x0000036000037945 */ /* 0x000fe20003800200 */
[----:B------:R-:W-:-:S04]  /*41a0*/  LOP3.LUT R30, R6, 0x7, RZ, 0xc0, !PT ;  /* 0x00000007061e7812 */ /* 0x000fc800078ec0ff */
[----:B------:R-:W-:-:S07]  /*41b0*/  ISETP.NE.AND P0, PT, R30, RZ, PT ;  /* 0x000000ff1e00720c */ /* 0x000fce0003f05270 */
[----:B------:R-:W-:Y:S06]  /*41c0*/  @!P1 BRA `(.L_x_80) ;  /* 0x0000000000c89947 */ /* 0x000fec0003800000 */
[----:B0-----:R-:W-:-:S05]  /*41d0*/  IMAD.WIDE R14, R8, 0x4, R20 ;  /* 0x00000004080e7825 */ /* 0x001fca00078e0214 */
[----:B-1----:R-:W2:Y:S04]  /*41e0*/  LDG.E R23, desc[UR4][R14.64] ;  /* 0x000000040e177981 */ /* 0x002ea8000c1e1900 */
[----:B------:R-:W3:Y:S04]  /*41f0*/  LDG.E R25, desc[UR4][R14.64+0x4] ;  /* 0x000004040e197981 */ /* 0x000ee8000c1e1900 */
[----:B------:R-:W4:Y:S04]  /*4200*/  LDG.E R27, desc[UR4][R14.64+0x8] ;  /* 0x000008040e1b7981 */ /* 0x000f28000c1e1900 */
[----:B------:R-:W5:Y:S04]  /*4210*/  LDG.E R29, desc[UR4][R14.64+0xc] ;  /* 0x00000c040e1d7981 */ /* 0x000f68000c1e1900 */
[----:B------:R-:W5:Y:S04]  /*4220*/  LDG.E R13, desc[UR4][R14.64+0x10] ;  /* 0x000010040e0d7981 */ /* 0x000f68000c1e1900 */
[----:B------:R-:W5:Y:S04]  /*4230*/  LDG.E R11, desc[UR4][R14.64+0x14] ;  /* 0x000014040e0b7981 */ /* 0x000f68000c1e1900 */
[----:B------:R-:W5:Y:S04]  /*4240*/  LDG.E R7, desc[UR4][R14.64+0x18] ;  /* 0x000018040e077981 */ /* 0x000f68000c1e1900 */
[----:B------:R0:W5:Y:S01]  /*4250*/  LDG.E R9, desc[UR4][R14.64+0x1c] ;  /* 0x00001c040e097981 */ /* 0x000162000c1e1900 */
[----:B--2---:R-:W-:-:S04]  /*4260*/  IMAD.WIDE R22, R23, 0x4, R16 ;  /* 0x0000000417167825 */ /* 0x004fc800078e0210 */
[--C-:B---3--:R-:W-:Y:S01]  /*4270*/  IMAD.WIDE R24, R25, 0x4, R16.reuse ;  /* 0x0000000419187825 */ /* 0x108fe200078e0210 */
[----:B------:R1:W2:Y:S05]  /*4280*/  LDG.E R4, desc[UR4][R22.64] ;  /* 0x0000000416047981 */ /* 0x0002aa000c1e1900 */
[----:B------:R-:W3:Y:S01]  /*4290*/  LDG.E R24, desc[UR4][R24.64] ;  /* 0x0000000418187981 */ /* 0x000ee2000c1e1900 */
[----:B----4-:R-:W-:-:S04]  /*42a0*/  IMAD.WIDE R26, R27, 0x4, R16 ;  /* 0x000000041b1a7825 */ /* 0x010fc800078e0210 */
[--C-:B-----5:R-:W-:Y:S02]  /*42b0*/  IMAD.WIDE R28, R29, 0x4, R16.reuse ;  /* 0x000000041d1c7825 */ /* 0x120fe400078e0210 */
[----:B------:R-:W4:Y:S04]  /*42c0*/  LDG.E R26, desc[UR4][R26.64] ;  /* 0x000000041a1a7981 */ /* 0x000f28000c1e1900 */
[----:B------:R-:W5:Y:S01]  /*42d0*/  LDG.E R28, desc[UR4][R28.64] ;  /* 0x000000041c1c7981 */ /* 0x000f62000c1e1900 */
[----:B------:R-:W-:-:S04]  /*42e0*/  IMAD.WIDE R12, R13, 0x4, R16 ;  /* 0x000000040d0c7825 */ /* 0x000fc800078e0210 */
[--C-:B0-----:R-:W-:Y:S02]  /*42f0*/  IMAD.WIDE R14, R11, 0x4, R16.reuse ;  /* 0x000000040b0e7825 */ /* 0x101fe400078e0210 */
[----:B------:R-:W5:Y:S04]  /*4300*/  LDG.E R12, desc[UR4][R12.64] ;  /* 0x000000040c0c7981 */ /* 0x000f68000c1e1900 */
[----:B------:R-:W5:Y:S01]  /*4310*/  LDG.E R14, desc[UR4][R14.64] ;  /* 0x000000040e0e7981 */ /* 0x000f62000c1e1900 */
[----:B-1----:R-:W-:-:S04]  /*4320*/  IMAD.WIDE R22, R7, 0x4, R16 ;  /* 0x0000000407167825 */ /* 0x002fc800078e0210 */
[----:B------:R-:W-:Y:S02]  /*4330*/  IMAD.WIDE R32, R9, 0x4, R16 ;  /* 0x0000000409207825 */ /* 0x000fe400078e0210 */
[----:B------:R-:W5:Y:S04]  /*4340*/  LDG.E R22, desc[UR4][R22.64] ;  /* 0x0000000416167981 */ /* 0x000f68000c1e1900 */
[----:B------:R-:W5:Y:S01]  /*4350*/  LDG.E R32, desc[UR4][R32.64] ;  /* 0x0000000420207981 */ /* 0x000f62000c1e1900 */
[----:B------:R-:W-:Y:S01]  /*4360*/  VIADD R8, R8, 0x8 ;  /* 0x0000000808087836 */ /* 0x000fe20000000000 */
[----:B--2---:R-:W-:Y:S01]  /*4370*/  ISETP.NE.AND P1, PT, R4, RZ, PT ;  /* 0x000000ff0400720c */ /* 0x004fe20003f25270 */
[----:B------:R-:W-:Y:S01]  /*4380*/  VIADD R4, R10, 0x1 ;  /* 0x000000010a047836 */ /* 0x000fe20000000000 */
        /* <DEDUP_REMOVED lines=22> */
.L_x_80:
[----:B------:R-:W-:Y:S05]  /*44f0*/  BSYNC.RECONVERGENT B3 ;  /* 0x0000000000037941 */ /* 0x000fea0003800200 */
.L_x_79:
[----:B------:R-:W-:Y:S05]  /*4500*/  @!P0 BRA `(.L_x_78) ;  /* 0x0000000000e88947 */ /* 0x000fea0003800000 */
[----:B------:R-:W-:Y:S01]  /*4510*/  ISETP.GE.U32.AND P0, PT, R30, 0x4, PT ;  /* 0x000000041e00780c */ /* 0x000fe20003f06070 */
[----:B------:R-:W-:Y:S01]  /*4520*/  BSSY.RECONVERGENT B3, `(.L_x_81) ;  /* 0x000001e000037945 */ /* 0x000fe20003800200 */
[----:B------:R-:W-:-:S04]  /*4530*/  LOP3.LUT R6, R6, 0x3, RZ, 0xc0, !PT ;  /* 0x0000000306067812 */ /* 0x000fc800078ec0ff */
[----:B------:R-:W-:-:S07]  /*4540*/  ISETP.NE.AND P1, PT, R6, RZ, PT ;  /* 0x000000ff0600720c */ /* 0x000fce0003f25270 */
[----:B------:R-:W-:Y:S06]  /*4550*/  @!P0 BRA `(.L_x_82) ;  /* 0x0000000000688947 */ /* 0x000fec0003800000 */
[----:B------:R-:W-:-:S05]  /*4560*/  IMAD.WIDE R12, R8, 0x4, R20 ;  /* 0x00000004080c7825 */ /* 0x000fca00078e0214 */
[----:B------:R-:W0:Y:S04]  /*4570*/  LDG.E R15, desc[UR4][R12.64] ;  /* 0x000000040c0f7981 */ /* 0x000e28000c1e1900 */
[----:B-1----:R-:W2:Y:S04]  /*4580*/  LDG.E R23, desc[UR4][R12.64+0x4] ;  /* 0x000004040c177981 */ /* 0x002ea8000c1e1900 */
[----:B------:R-:W3:Y:S04]  /*4590*/  LDG.E R25, desc[UR4][R12.64+0x8] ;  /* 0x000008040c197981 */ /* 0x000ee8000c1e1900 */
[----:B------:R-:W4:Y:S01]  /*45a0*/  LDG.E R27, desc[UR4][R12.64+0xc] ;  /* 0x00000c040c1b7981 */ /* 0x000f22000c1e1900 */
[----:B0-----:R-:W-:-:S04]  /*45b0*/  IMAD.WIDE R14, R15, 0x4, R16 ;  /* 0x000000040f0e7825 */ /* 0x001fc800078e0210 */
[--C-:B--2---:R-:W-:Y:S02]  /*45c0*/  IMAD.WIDE R22, R23, 0x4, R16.reuse ;  /* 0x0000000417167825 */ /* 0x104fe400078e0210 */
[----:B------:R-:W2:Y:S04]  /*45d0*/  LDG.E R14, desc[UR4][R14.64] ;  /* 0x000000040e0e7981 */ /* 0x000ea8000c1e1900 */
[----:B------:R-:W5:Y:S01]  /*45e0*/  LDG.E R22, desc[UR4][R22.64] ;  /* 0x0000000416167981 */ /* 0x000f62000c1e1900 */
[----:B---3--:R-:W-:-:S04]  /*45f0*/  IMAD.WIDE R24, R25, 0x4, R16 ;  /* 0x0000000419187825 */ /* 0x008fc800078e0210 */
[----:B----4-:R-:W-:Y:S02]  /*4600*/  IMAD.WIDE R26, R27, 0x4, R16 ;  /* 0x000000041b1a7825 */ /* 0x010fe400078e0210 */
[----:B------:R-:W3:Y:S04]  /*4610*/  LDG.E R24, desc[UR4][R24.64] ;  /* 0x0000000418187981 */ /* 0x000ee8000c1e1900 */
[----:B------:R-:W4:Y:S01]  /*4620*/  LDG.E R26, desc[UR4][R26.64] ;  /* 0x000000041a1a7981 */ /* 0x000f22000c1e1900 */
[----:B------:R-:W-:Y:S02]  /*4630*/  VIADD R4, R10, 0x1 ;  /* 0x000000010a047836 */ /* 0x000fe40000000000 */
[----:B------:R-:W-:Y:S01]  /*4640*/  VIADD R8, R8, 0x4 ;  /* 0x0000000408087836 */ /* 0x000fe20000000000 */
[----:B--2---:R-:W-:-:S02]  /*4650*/  ISETP.NE.AND P0, PT, R14, RZ, PT ;  /* 0x000000ff0e00720c */ /* 0x004fc40003f05270 */
[----:B-----5:R-:W-:-:S11]  /*4660*/  ISETP.NE.AND P2, PT, R22, RZ, PT ;  /* 0x000000ff1600720c */ /* 0x020fd60003f45270 */
[----:B------:R-:W-:Y:S01]  /*4670*/  @P0 IMAD.MOV R4, RZ, RZ, R10 ;  /* 0x000000ffff040224 */ /* 0x000fe200078e020a */
[----:B---3--:R-:W-:-:S03]  /*4680*/  ISETP.NE.AND P0, PT, R24, RZ, PT ;  /* 0x000000ff1800720c */ /* 0x008fc60003f05270 */
[----:B------:R-:W-:Y:S02]  /*4690*/  VIADD R7, R4, 0x1 ;  /* 0x0000000104077836 */ /* 0x000fe40000000000 */
[----:B------:R-:W-:Y:S01]  /*46a0*/  @P2 IMAD.MOV R7, RZ, RZ, R4 ;  /* 0x000000ffff072224 */ /* 0x000fe200078e0204 */
[----:B----4-:R-:W-:-:S03]  /*46b0*/  ISETP.NE.AND P2, PT, R26, RZ, PT ;  /* 0x000000ff1a00720c */ /* 0x010fc60003f45270 */
[----:B------:R-:W-:-:S04]  /*46c0*/  VIADD R4, R7, 0x1 ;  /* 0x0000000107047836 */ /* 0x000fc80000000000 */
[----:B------:R-:W-:-:S04]  /*46d0*/  @P0 IMAD.MOV R4, RZ, RZ, R7 ;  /* 0x000000ffff040224 */ /* 0x000fc800078e0207 */
[----:B------:R-:W-:Y:S02]  /*46e0*/  VIADD R10, R4, 0x1 ;  /* 0x00000001040a7836 */ /* 0x000fe40000000000 */
[----:B------:R-:W-:-:S07]  /*46f0*/  @P2 IMAD.MOV R10, RZ, RZ, R4 ;  /* 0x000000ffff0a2224 */ /* 0x000fce00078e0204 */
.L_x_82:
[----:B------:R-:W-:Y:S05]  /*4700*/  BSYNC.RECONVERGENT B3 ;  /* 0x0000000000037941 */ /* 0x000fea0003800200 */
.L_x_81:
[----:B------:R-:W-:Y:S05]  /*4710*/  @!P1 BRA `(.L_x_78) ;  /* 0x0000000000649947 */ /* 0x000fea0003800000 */
[----:B------:R-:W-:-:S05]  /*4720*/  IMAD.WIDE R20, R8, 0x4, R20 ;  /* 0x0000000408147825 */ /* 0x000fca00078e0214 */
[----:B------:R-:W2:Y:S02]  /*4730*/  LDG.E R9, desc[UR4][R20.64] ;  /* 0x0000000414097981 */ /* 0x000ea4000c1e1900 */
        /* <DEDUP_REMOVED lines=23> */
.L_x_78:
[----:B------:R-:W-:Y:S05]  /*48b0*/  BSYNC.RECONVERGENT B2 ;  /* 0x0000000000027941 */ /* 0x000fea0003800200 */
.L_x_77:
[----:B------:R-:W-:-:S13]  /*48c0*/  ISETP.NE.AND P0, PT, R10, 0x1, PT ;  /* 0x000000010a00780c */ /* 0x000fda0003f05270 */
[----:B------:R-:W-:Y:S05]  /*48d0*/  @P0 BREAK.RELIABLE B0 ;  /* 0x0000000000000942 */ /* 0x000fea0003800100 */
[----:B------:R-:W-:Y:S05]  /*48e0*/  @P0 BRA `(.L_x_1) ;  /* 0x0000000000540947 */ /* 0x000fea0003800000 */
.L_x_56:
[----:B------:R-:W-:Y:S05]  /*48f0*/  BSYNC.RELIABLE B0 ;  /* 0x0000000000007941 */ /* 0x000fea0003800100 */
.L_x_14:
[----:B------:R-:W2:Y:S01]  /*4900*/  LDC.64 R10, c[0x0][0x380] ;  /* 0x0000e000ff0a7b82 */ /* 0x000ea20000000a00 */
[----:B0-----:R-:W-:-:S05]  /*4910*/  IMAD.MOV.U32 R15, RZ, RZ, 0x1 ;  /* 0x00000001ff0f7424 */ /* 0x001fca00078e00ff */
[----:B------:R3:W-:Y:S04]  /*4920*/  STG.E desc[UR4][R18.64], R15 ;  /* 0x0000000f12007986 */ /* 0x0007e8000c101904 */
[----:B--2---:R-:W2:Y:S01]  /*4930*/  LDG.E.64 R6, desc[UR4][R10.64+0x28] ;  /* 0x000028040a067981 */ /* 0x004ea2000c1e1b00 */
[----:B------:R-:W0:Y:S01]  /*4940*/  S2UR UR6, SR_CTAID.X ;  /* 0x00000000000679c3 */ /* 0x000e220000002500 */
[----:B------:R-:W0:Y:S07]  /*4950*/  S2R R4, SR_TID.X ;  /* 0x0000000000047919 */ /* 0x000e2e0000002100 */
[----:B------:R-:W0:Y:S02]  /*4960*/  LDC R3, c[0x0][0x360] ;  /* 0x0000d800ff037b82 */ /* 0x000e240000000800 */
[----:B0-----:R-:W-:-:S04]  /*4970*/  IMAD R3, R3, UR6, R4 ;  /* 0x0000000603037c24 */ /* 0x001fc8000f8e0204 */
[----:B--2---:R-:W-:-:S05]  /*4980*/  IMAD.WIDE R6, R3, 0x4, R6 ;  /* 0x0000000403067825 */ /* 0x004fca00078e0206 */
[----:B------:R3:W-:Y:S04]  /*4990*/  STG.E desc[UR4][R6.64], R15 ;  /* 0x0000000f06007986 */ /* 0x0007e8000c101904 */
[----:B------:R-:W2:Y:S04]  /*49a0*/  LDG.E R4, desc[UR4][R10.64+0x8] ;  /* 0x000008040a047981 */ /* 0x000ea8000c1e1900 */
[----:B------:R-:W4:Y:S01]  /*49b0*/  LDG.E.64 R8, desc[UR4][R10.64+0x20] ;  /* 0x000020040a087981 */ /* 0x000f22000c1e1b00 */
[----:B--2---:R-:W-:Y:S02]  /*49c0*/  VIADD R13, R4, 0x1 ;  /* 0x00000001040d7836 */ /* 0x004fe40000000000 */
[----:B----4-:R-:W-:-:S03]  /*49d0*/  IMAD.WIDE.U32 R8, R5, 0x4, R8 ;  /* 0x0000000405087825 */ /* 0x010fc600078e0008 */
[----:B------:R3:W-:Y:S04]  /*49e0*/  STG.E desc[UR4][R10.64+0x8], R13 ;  /* 0x0000080d0a007986 */ /* 0x0007e8000c101904 */
[----:B------:R3:W-:Y:S04]  /*49f0*/  STG.E desc[UR4][R8.64], R13 ;  /* 0x0000000d08007986 */ /* 0x0007e8000c101904 */
[----:B------:R-:W2:Y:S02]  /*4a00*/  LDG.E.64 R4, desc[UR4][R10.64+0x20] ;  /* 0x000020040a047981 */ /* 0x000ea4000c1e1b00 */
[----:B--2---:R-:W-:-:S05]  /*4a10*/  IMAD.WIDE R4, R3, 0x4, R4 ;  /* 0x0000000403047825 */ /* 0x004fca00078e0204 */
[----:B------:R3:W-:Y:S04]  /*4a20*/  STG.E desc[UR4][R4.64], R13 ;  /* 0x0000000d04007986 */ /* 0x0007e8000c101904 */
[----:B------:R3:W5:Y:S02]  /*4a30*/  LDG.E R3, desc[UR4][R10.64] ;  /* 0x000000040a037981 */ /* 0x000764000c1e1900 */
.L_x_1:
[----:B------:R-:W-:Y:S05]  /*4a40*/  BSYNC.RECONVERGENT B1 ;  /* 0x0000000000017941 */ /* 0x000fea0003800200 */
.L_x_0:
[----:B-----5:R-:W-:-:S13]  /*4a50*/  ISETP.GE.AND P0, PT, R2, R3, PT ;  /* 0x000000030200720c */ /* 0x020fda0003f06270 */
[----:B------:R-:W-:Y:S05]  /*4a60*/  @!P0 BRA `(.L_x_83) ;  /* 0xffffffb400948947 */ /* 0x000fea000383ffff */
[----:B------:R-:W-:Y:S05]  /*4a70*/  EXIT ;  /* 0x000000000000794d */ /* 0x000fea0003800000 */
.L_x_84:
[----:B------:R-:W-:-:S00]  /*4a80*/  BRA `(.L_x_84) ;  /* 0xfffffffc00fc7947 */ /* 0x000fc0000383ffff */
[----:B------:R-:W-:-:S00]  /*4a90*/  NOP ;  /* 0x0000000000007918 */ /* 0x000fc00000000000 */
        /* <DEDUP_REMOVED lines=14> */
.L_x_133:


//--------------------- .text._Z6CheckyP5Graph    --------------------------
	.section	.text._Z6CheckyP5Graph,"ax",@progbits
	.align	128
        .global         _Z6CheckyP5Graph
        .type           _Z6CheckyP5Graph,@function
        .size           _Z6CheckyP5Graph,(.L_x_134 - _Z6CheckyP5Graph)
        .other          _Z6CheckyP5Graph,@"STO_CUDA_ENTRY STV_DEFAULT"
_Z6CheckyP5Graph:
.text._Z6CheckyP5Graph:
[----:B------:R-:W0:Y:S08]  /*0000*/  LDC R1, c[0x0][0x37c] ;  /* 0x0000df00ff017b82 */ /* 0x000e300000000800 */
[----:B------:R-:W1:Y:S01]  /*0010*/  LDC.64 R2, c[0x0][0x380] ;  /* 0x0000e000ff027b82 */ /* 0x000e620000000a00 */
[----:B------:R-:W1:Y:S01]  /*0020*/  LDCU.64 UR36, c[0x0][0x358] ;  /* 0x00006b00ff2477ac */ /* 0x000e620008000a00 */
[----:B0-----:R-:W-:Y:S01]  /*0030*/  VIADD R1, R1, 0xfffffff8 ;  /* 0xfffffff801017836 */ /* 0x001fe20000000000 */
[----:B-1----:R-:W2:Y:S01]  /*0040*/  LDG.E R2, desc[UR36][R2.64] ;  /* 0x0000002402027981 */ /* 0x002ea2000c1e1900 */
[----:B------:R-:W0:Y:S01]  /*0050*/  LDCU UR4, c[0x0][0x2f8] ;  /* 0x00005f00ff0477ac */ /* 0x000e220008000800 */
[----:B------:R-:W1:Y:S02]  /*0060*/  LDCU UR5, c[0x0][0x2fc] ;  /* 0x00005f80ff0577ac */ /* 0x000e640008000800 */
[----:B0-----:R-:W-:-:S05]  /*0070*/  IADD3 R16, P1, PT, R1, UR4, RZ ;  /* 0x0000000401107c10 */ /* 0x001fca000ff3e0ff */
[----:B-1----:R-:W-:Y:S01]  /*0080*/  IMAD.X R17, RZ, RZ, UR5, P1 ;  /* 0x00000005ff117e24 */ /* 0x002fe200088e06ff */
[----:B--2---:R-:W-:-:S13]  /*0090*/  ISETP.GE.AND P0, PT, R2, 0x1, PT ;  /* 0x000000010200780c */ /* 0x004fda0003f06270 */
[----:B------:R-:W-:Y:S05]  /*00a0*/  @!P0 BRA `(.L_x_85) ;  /* 0x0000000000588947 */ /* 0x000fea0003800000 */
[----:B------:R-:W-:Y:S01]  /*00b0*/  BSSY.RECONVERGENT B6, `(.L_x_85) ;  /* 0x0000015000067945 */ /* 0x000fe20003800200 */
[----:B------:R-:W-:-:S07]  /*00c0*/  IMAD.MOV.U32 R2, RZ, RZ, RZ ;  /* 0x000000ffff027224 */ /* 0x000fce00078e00ff */
.L_x_87:
[----:B------:R-:W0:Y:S01]  /*00d0*/  LDC.64 R12, c[0x0][0x380] ;  /* 0x0000e000ff0c7b82 */ /* 0x000e220000000a00 */
[----:B------:R-:W-:Y:S01]  /*00e0*/  MOV R0, 0x30 ;  /* 0x0000003000007802 */ /* 0x000fe20000000f00 */
[----:B------:R-:W1:Y:S01]  /*00f0*/  LDCU.64 UR4, c[0x4][URZ] ;  /* 0x01000000ff0477ac */ /* 0x000e620008000a00 */
[----:B0-----:R-:W2:Y:S02]  /*0100*/  LDG.E.64 R8, desc[UR36][R12.64+0x18] ;  /* 0x000018240c087981 */ /* 0x001ea4000c1e1b00 */
[----:B--2---:R-:W-:-:S05]  /*0110*/  IMAD.WIDE.U32 R8, R2, 0x4, R8 ;  /* 0x0000000402087825 */ /* 0x004fca00078e0008 */
[----:B------:R-:W2:Y:S01]  /*0120*/  LD.E R3, desc[UR36][R8.64] ;  /* 0x0000002408037980 */ /* 0x000ea2000c101900 */
[----:B------:R0:W3:Y:S01]  /*0130*/  LDC.64 R10, c[0x4][R0] ;  /* 0x01000000000a7b82 */ /* 0x0000e20000000a00 */
[----:B-1----:R-:W-:Y:S01]  /*0140*/  IMAD.U32 R4, RZ, RZ, UR4 ;  /* 0x00000004ff047e24 */ /* 0x002fe2000f8e00ff */
[----:B------:R-:W-:Y:S01]  /*0150*/  MOV R6, R16 ;  /* 0x0000001000067202 */ /* 0x000fe20000000f00 */
[----:B------:R-:W-:Y:S02]  /*0160*/  IMAD.U32 R5, RZ, RZ, UR5 ;  /* 0x00000005ff057e24 */ /* 0x000fe4000f8e00ff */
[----:B------:R-:W-:Y:S01]  /*0170*/  IMAD.MOV.U32 R7, RZ, RZ, R17 ;  /* 0x000000ffff077224 */ /* 0x000fe200078e0011 */
[----:B--23--:R0:W-:Y:S06]  /*0180*/  STL.64 [R1], R2 ;  /* 0x0000000201007387 */ /* 0x00c1ec0000100a00 */
[----:B------:R-:W-:-:S07]  /*0190*/  LEPC R20, `(.L_x_86) ;  /* 0x000000001014794e */ /* 0x000fce0000000000 */
[----:B0-----:R-:W-:Y:S05]  /*01a0*/  CALL.ABS.NOINC R10 ;  /* 0x000000000a007343 */ /* 0x001fea0003c00000 */
.L_x_86:
[----:B------:R-:W0:Y:S02]  /*01b0*/  LDC.64 R4, c[0x0][0x380] ;  /* 0x0000e000ff047b82 */ /* 0x000e240000000a00 */
[----:B0-----:R-:W2:Y:S01]  /*01c0*/  LDG.E R5, desc[UR36][R4.64] ;  /* 0x0000002404057981 */ /* 0x001ea2000c1e1900 */
[----:B------:R-:W-:-:S05]  /*01d0*/  VIADD R2, R2, 0x1 ;  /* 0x0000000102027836 */ /* 0x000fca0000000000 */
[----:B--2---:R-:W-:-:S13]  /*01e0*/  ISETP.GE.AND P0, PT, R2, R5, PT ;  /* 0x000000050200720c */ /* 0x004fda0003f06270 */
[----:B------:R-:W-:Y:S05]  /*01f0*/  @!P0 BRA `(.L_x_87) ;  /* 0xfffffffc00b48947 */ /* 0x000fea000383ffff */
[----:B------:R-:W-:Y:S05]  /*0200*/  BSYNC.RECONVERGENT B6 ;  /* 0x0000000000067941 */ /* 0x000fea0003800200 */
.L_x_85:
[----:B------:R-:W-:Y:S01]  /*0210*/  MOV R0, 0x30 ;  /* 0x0000003000007802 */ /* 0x000fe20000000f00 */
[----:B------:R-:W0:Y:S01]  /*0220*/  LDCU.64 UR4, c[0x4][0x8] ;  /* 0x01000100ff0477ac */ /* 0x000e220008000a00 */
[----:B------:R-:W-:Y:S02]  /*0230*/  CS2R R6, SRZ ;  /* 0x0000000000067805 */ /* 0x000fe4000001ff00 */
[----:B------:R1:W2:Y:S01]  /*0240*/  LDC.64 R2, c[0x4][R0] ;  /* 0x0100000000027b82 */ /* 0x0002a20000000a00 */
[----:B0-----:R-:W-:Y:S02]  /*0250*/  IMAD.U32 R4, RZ, RZ, UR4 ;  /* 0x00000004ff047e24 */ /* 0x001fe4000f8e00ff */
[----:B-1----:R-:W-:-:S07]  /*0260*/  IMAD.U32 R5, RZ, RZ, UR5 ;  /* 0x00000005ff057e24 */ /* 0x002fce000f8e00ff */
[----:B------:R-:W-:-:S07]  /*0270*/  LEPC R20, `(.L_x_88) ;  /* 0x000000001014794e */ /* 0x000fce0000000000 */
[----:B--2---:R-:W-:Y:S05]  /*0280*/  CALL.ABS.NOINC R2 ;  /* 0x0000000002007343 */ /* 0x004fea0003c00000 */
.L_x_88:
[----:B------:R-:W0:Y:S02]  /*0290*/  LDC.64 R2, c[0x0][0x380] ;  /* 0x0000e000ff027b82 */ /* 0x000e240000000a00 */
[----:B0-----:R-:W2:Y:S02]  /*02a0*/  LDG.E R2, desc[UR36][R2.64+0x4] ;  /* 0x0000042402027981 */ /* 0x001ea4000c1e1900 */
[----:B--2---:R-:W-:-:S13]  /*02b0*/  ISETP.GE.AND P0, PT, R2, 0x1, PT ;  /* 0x000000010200780c */ /* 0x004fda0003f06270 */
[----:B------:R-:W-:Y:S05]  /*02c0*/  @!P0 BRA `(.L_x_89) ;  /* 0x0000000000588947 */ /* 0x000fea0003800000 */
[----:B------:R-:W-:Y:S01]  /*02d0*/  HFMA2 R18, -RZ, RZ, 0, 0 ;  /* 0x00000000ff127431 */ /* 0x000fe200000001ff */
[----:B------:R-:W-:Y:S06]  /*02e0*/  BSSY.RECONVERGENT B6, `(.L_x_89) ;  /* 0x0000014000067945 */ /* 0x000fec0003800200 */
.L_x_91:
[----:B------:R-:W0:Y:S01]  /*02f0*/  LDC.64 R8, c[0x0][0x380] ;  /* 0x0000e000ff087b82 */ /* 0x000e220000000a00 */
[----:B------:R-:W-:Y:S01]  /*0300*/  MOV R0, 0x30 ;  /* 0x0000003000007802 */ /* 0x000fe20000000f00 */
[----:B------:R-:W1:Y:S01]  /*0310*/  LDCU.64 UR4, c[0x4][0x10] ;  /* 0x01000200ff0477ac */ /* 0x000e620008000a00 */
[----:B0-----:R-:W2:Y:S02]  /*0320*/  LDG.E.64 R2, desc[UR36][R8.64+0x10] ;  /* 0x0000102408027981 */ /* 0x001ea4000c1e1b00 */
[----:B--2---:R-:W-:-:S06]  /*0330*/  IMAD.WIDE.U32 R2, R18, 0x4, R2 ;  /* 0x0000000412027825 */ /* 0x004fcc00078e0002 */
[----:B------:R-:W2:Y:S01]  /*0340*/  LD.E R2, desc[UR36][R2.64] ;  /* 0x0000002402027980 */ /* 0x000ea2000c101900 */
[----:B------:R0:W3:Y:S01]  /*0350*/  LDC.64 R10, c[0x4][R0] ;  /* 0x01000000000a7b82 */ /* 0x0000e20000000a00 */
[----:B-1----:R-:W-:Y:S02]  /*0360*/  IMAD.U32 R4, RZ, RZ, UR4 ;  /* 0x00000004ff047e24 */ /* 0x002fe4000f8e00ff */
[----:B------:R-:W-:Y:S02]  /*0370*/  IMAD.U32 R5, RZ, RZ, UR5 ;  /* 0x00000005ff057e24 */ /* 0x000fe4000f8e00ff */
[----:B------:R-:W-:Y:S02]  /*0380*/  IMAD.MOV.U32 R6, RZ, RZ, R16 ;  /* 0x000000ffff067224 */ /* 0x000fe400078e0010 */
[----:B------:R-:W-:Y:S01]  /*0390*/  IMAD.MOV.U32 R7, RZ, RZ, R17 ;  /* 0x000000ffff077224 */ /* 0x000fe200078e0011 */
[----:B--23--:R0:W-:Y:S06]  /*03a0*/  STL [R1], R2 ;  /* 0x0000000201007387 */ /* 0x00c1ec0000100800 */
[----:B------:R-:W-:-:S07]  /*03b0*/  LEPC R20, `(.L_x_90) ;  /* 0x000000001014794e */ /* 0x000fce0000000000 */
[----:B0-----:R-:W-:Y:S05]  /*03c0*/  CALL.ABS.NOINC R10 ;  /* 0x000000000a007343 */ /* 0x001fea0003c00000 */
.L_x_90:
[----:B------:R-:W0:Y:S02]  /*03d0*/  LDC.64 R2, c[0x0][0x380] ;  /* 0x0000e000ff027b82 */ /* 0x000e240000000a00 */
[----:B0-----:R-:W2:Y:S01]  /*03e0*/  LDG.E R3, desc[UR36][R2.64+0x4] ;  /* 0x0000042402037981 */ /* 0x001ea2000c1e1900 */
[----:B------:R-:W-:-:S04]  /*03f0*/  IADD3 R18, PT, PT, R18, 0x1, RZ ;  /* 0x0000000112127810 */ /* 0x000fc80007ffe0ff */
[----:B--2---:R-:W-:-:S13]  /*0400*/  ISETP.GE.AND P0, PT, R18, R3, PT ;  /* 0x000000031200720c */ /* 0x004fda0003f06270 */
[----:B------:R-:W-:Y:S05]  /*0410*/  @!P0 BRA `(.L_x_91) ;  /* 0xfffffffc00b48947 */ /* 0x000fea000383ffff */
[----:B------:R-:W-:Y:S05]  /*0420*/  BSYNC.RECONVERGENT B6 ;  /* 0x0000000000067941 */ /* 0x000fea0003800200 */
.L_x_89:
        /* <DEDUP_REMOVED lines=8> */
.L_x_92:
[----:B------:R-:W0:Y:S02]  /*04b0*/  LDC.64 R2, c[0x0][0x380] ;  /* 0x0000e000ff027b82 */ /* 0x000e240000000a00 */
[----:B0-----:R-:W2:Y:S02]  /*04c0*/  LDG.E R2, desc[UR36][R2.64] ;  /* 0x0000002402027981 */ /* 0x001ea4000c1e1900 */
[----:B--2---:R-:W-:-:S13]  /*04d0*/  ISETP.GE.AND P0, PT, R2, 0x1, PT ;  /* 0x000000010200780c */ /* 0x004fda0003f06270 */
[----:B------:R-:W-:Y:S05]  /*04e0*/  @!P0 BRA `(.L_x_93) ;  /* 0x0000000000588947 */ /* 0x000fea0003800000 */
[----:B------:R-:W-:Y:S01]  /*04f0*/  BSSY.RECONVERGENT B6, `(.L_x_93) ;  /* 0x0000015000067945 */ /* 0x000fe20003800200 */
[----:B------:R-:W-:-:S07]  /*0500*/  IMAD.MOV.U32 R2, RZ, RZ, RZ ;  /* 0x000000ffff027224 */ /* 0x000fce00078e00ff */
.L_x_95:
        /* <DEDUP_REMOVED lines=8> */
[----:B------:R-:W-:Y:S01]  /*0590*/  MOV R5, UR5 ;  /* 0x0000000500057c02 */ /* 0x000fe20008000f00 */
[----:B------:R-:W-:Y:S02]  /*05a0*/  IMAD.MOV.U32 R6, RZ, RZ, R16 ;  /* 0x000000ffff067224 */ /* 0x000fe400078e0010 */
[----:B------:R-:W-:Y:S01]  /*05b0*/  IMAD.MOV.U32 R7, RZ, RZ, R17 ;  /* 0x000000ffff077224 */ /* 0x000fe200078e0011 */
[----:B--23--:R0:W-:Y:S06]  /*05c0*/  STL.64 [R1], R2 ;  /* 0x0000000201007387 */ /* 0x00c1ec0000100a00 */
[----:B------:R-:W-:-:S07]  /*05d0*/  LEPC R20, `(.L_x_94) ;  /* 0x000000001014794e */ /* 0x000fce0000000000 */
[----:B0-----:R-:W-:Y:S05]  /*05e0*/  CALL.ABS.NOINC R12 ;  /* 0x000000000c007343 */ /* 0x001fea0003c00000 */
.L_x_94:
[----:B------:R-:W0:Y:S02]  /*05f0*/  LDC.64 R4, c[0x0][0x380] ;  /* 0x0000e000ff047b82 */ /* 0x000e240000000a00 */
[----:B0-----:R-:W2:Y:S01]  /*0600*/  LDG.E R5, desc[UR36][R4.64] ;  /* 0x0000002404057981 */ /* 0x001ea2000c1e1900 */
[----:B------:R-:W-:-:S05]  /*0610*/  VIADD R2, R2, 0x1 ;  /* 0x0000000102027836 */ /* 0x000fca0000000000 */
[----:B--2---:R-:W-:-:S13]  /*0620*/  ISETP.GE.AND P0, PT, R2, R5, PT ;  /* 0x000000050200720c */ /* 0x004fda0003f06270 */
[----:B------:R-:W-:Y:S05]  /*0630*/  @!P0 BRA `(.L_x_95) ;  /* 0xfffffffc00b48947 */ /* 0x000fea000383ffff */
[----:B------:R-:W-:Y:S05]  /*0640*/  BSYNC.RECONVERGENT B6 ;  /* 0x0000000000067941 */ /* 0x000fea0003800200 */
.L_x_93:
[----:B------:R-:W-:Y:S01]  /*0650*/  MOV R0, 0x30 ;  /* 0x0000003000007802 */ /* 0x000fe20000000f00 */
[----:B------:R-:W0:Y:S01]  /*0660*/  LDCU.64 UR4, c[0x4][0x28] ;  /* 0x01000500ff0477ac */ /* 0x000e220008000a00 */
[----:B------:R-:W-:Y:S02]  /*0670*/  CS2R R6, SRZ ;  /* 0x0000000000067805 */ /* 0x000fe4000001ff00 */
[----:B------:R1:W2:Y:S01]  /*0680*/  LDC.64 R2, c[0x4][R0] ;  /* 0x0100000000027b82 */ /* 0x0002a20000000a00 */
[----:B0-----:R-:W-:Y:S01]  /*0690*/  IMAD.U32 R4, RZ, RZ, UR4 ;  /* 0x00000004ff047e24 */ /* 0x001fe2000f8e00ff */
[----:B-1----:R-:W-:-:S07]  /*06a0*/  MOV R5, UR5 ;  /* 0x0000000500057c02 */ /* 0x002fce0008000f00 */
[----:B------:R-:W-:-:S07]  /*06b0*/  LEPC R20, `(.L_x_96) ;  /* 0x000000001014794e */ /* 0x000fce0000000000 */
[----:B--2---:R-:W-:Y:S05]  /*06c0*/  CALL.ABS.NOINC R2 ;  /* 0x0000000002007343 */ /* 0x004fea0003c00000 */
.L_x_96:
[----:B------:R-:W0:Y:S02]  /*06d0*/  LDC.64 R2, c[0x0][0x380] ;  /* 0x0000e000ff027b82 */ /* 0x000e240000000a00 */
[----:B0-----:R-:W2:Y:S02]  /*06e0*/  LDG.E R2, desc[UR36][R2.64+0x4] ;  /* 0x0000042402027981 */ /* 0x001ea4000c1e1900 */
[----:B--2---:R-:W-:-:S13]  /*06f0*/  ISETP.GE.AND P0, PT, R2, 0x1, PT ;  /* 0x000000010200780c */ /* 0x004fda0003f06270 */
[----:B------:R-:W-:Y:S05]  /*0700*/  @!P0 BRA `(.L_x_97) ;  /* 0x0000000000588947 */ /* 0x000fea0003800000 */
[----:B------:R-:W-:Y:S01]  /*0710*/  BSSY.RECONVERGENT B6, `(.L_x_97) ;  /* 0x0000015000067945 */ /* 0x000fe20003800200 */
[----:B------:R-:W-:-:S07]  /*0720*/  IMAD.MOV.U32 R18, RZ, RZ, RZ ;  /* 0x000000ffff127224 */ /* 0x000fce00078e00ff */
.L_x_99:
[----:B------:R-:W0:Y:S01]  /*0730*/  LDC.64 R8, c[0x0][0x380] ;  /* 0x0000e000ff087b82 */ /* 0x000e220000000a00 */
[----:B------:R-:W-:Y:S01]  /*0740*/  MOV R0, 0x30 ;  /* 0x0000003000007802 */ /* 0x000fe20000000f00 */
[----:B------:R-:W1:Y:S01]  /*0750*/  LDCU.64 UR4, c[0x4][0x10] ;  /* 0x01000200ff0477ac */ /* 0x000e620008000a00 */
[----:B0-----:R-:W2:Y:S02]  /*0760*/  LDG.E.64 R2, desc[UR36][R8.64+0x30] ;  /* 0x0000302408027981 */ /* 0x001ea4000c1e1b00 */
[----:B--2---:R-:W-:-:S06]  /*0770*/  IMAD.WIDE.U32 R2, R18, 0x4, R2 ;  /* 0x0000000412027825 */ /* 0x004fcc00078e0002 */
[----:B------:R-:W2:Y:S01]  /*0780*/  LD.E R2, desc[UR36][R2.64] ;  /* 0x0000002402027980 */ /* 0x000ea2000c101900 */
[----:B------:R0:W3:Y:S01]  /*0790*/  LDC.64 R10, c[0x4][R0] ;  /* 0x01000000000a7b82 */ /* 0x0000e20000000a00 */
[----:B-1----:R-:W-:Y:S01]  /*07a0*/  IMAD.U32 R4, RZ, RZ, UR4 ;  /* 0x00000004ff047e24 */ /* 0x002fe2000f8e00ff */
[----:B------:R-:W-:Y:S01]  /*07b0*/  MOV R7, R17 ;  /* 0x0000001100077202 */ /* 0x000fe20000000f00 */
[----:B------:R-:W-:Y:S02]  /*07c0*/  IMAD.U32 R5, RZ, RZ, UR5 ;  /* 0x00000005ff057e24 */ /* 0x000fe4000f8e00ff */
[----:B------:R-:W-:Y:S01]  /*07d0*/  IMAD.MOV.U32 R6, RZ, RZ, R16 ;  /* 0x000000ffff067224 */ /* 0x000fe200078e0010 */
[----:B--23--:R0:W-:Y:S06]  /*07e0*/  STL [R1], R2 ;  /* 0x0000000201007387 */ /* 0x00c1ec0000100800 */
[----:B------:R-:W-:-:S07]  /*07f0*/  LEPC R20, `(.L_x_98) ;  /* 0x000000001014794e */ /* 0x000fce0000000000 */
[----:B0-----:R-:W-:Y:S05]  /*0800*/  CALL.ABS.NOINC R10 ;  /* 0x000000000a007343 */ /* 0x001fea0003c00000 */
.L_x_98:
[----:B------:R-:W0:Y:S02]  /*0810*/  LDC.64 R2, c[0x0][0x380] ;  /* 0x0000e000ff027b82 */ /* 0x000e240000000a00 */
[----:B0-----:R-:W2:Y:S01]  /*0820*/  LDG.E R3, desc[UR36][R2.64+0x4] ;  /* 0x0000042402037981 */ /* 0x001ea2000c1e1900 */
[----:B------:R-:W-:-:S05]  /*0830*/  VIADD R18, R18, 0x1 ;  /* 0x0000000112127836 */ /* 0x000fca0000000000 */
[----:B--2---:R-:W-:-:S13]  /*0840*/  ISETP.GE.AND P0, PT, R18, R3, PT ;  /* 0x000000031200720c */ /* 0x004fda0003f06270 */
[----:B------:R-:W-:Y:S05]  /*0850*/  @!P0 BRA `(.L_x_99) ;  /* 0xfffffffc00b48947 */ /* 0x000fea000383ffff */
[----:B------:R-:W-:Y:S05]  /*0860*/  BSYNC.RECONVERGENT B6 ;  /* 0x0000000000067941 */ /* 0x000fea0003800200 */
.L_x_97:
        /* <DEDUP_REMOVED lines=8> */
.L_x_100:
[----:B------:R-:W-:Y:S05]  /*08f0*/  EXIT ;  /* 0x000000000000794d */ /* 0x000fea0003800000 */
.L_x_101:
        /* <DEDUP_REMOVED lines=16> */
.L_x_134:


//--------------------- .text._Z5Trim1P5Graph     --------------------------
	.section	.text._Z5Trim1P5Graph,"ax",@progbits
	.align	128
        .global         _Z5Trim1P5Graph
        .type           _Z5Trim1P5Graph,@function
        .size           _Z5Trim1P5Graph,(.L_x_135 - _Z5Trim1P5Graph)
        .other          _Z5Trim1P5Graph,@"STO_CUDA_ENTRY STV_DEFAULT"
_Z5Trim1P5Graph:
.text._Z5Trim1P5Graph:
[----:B------:R-:W-:Y:S08]  /*0000*/  LDC R1, c[0x0][0x37c] ;  /* 0x0000df00ff017b82 */ /* 0x000ff00000000800 */
[----:B------:R-:W0:Y:S01]  /*0010*/  LDC.64 R14, c[0x0][0x380] ;  /* 0x0000e000ff0e7b82 */ /* 0x000e220000000a00 */
[----:B------:R-:W0:Y:S02]  /*0020*/  LDCU.64 UR4, c[0x0][0x358] ;  /* 0x00006b00ff0477ac */ /* 0x000e240008000a00 */
[----:B0-----:R-:W2:Y:S05]  /*0030*/  LDG.E R0, desc[UR4][R14.64] ;  /* 0x000000040e007981 */ /* 0x001eaa000c1e1900 */
[----:B------:R-:W0:Y:S01]  /*0040*/  S2UR UR6, SR_CTAID.X ;  /* 0x00000000000679c3 */ /* 0x000e220000002500 */
[----:B------:R-:W0:Y:S07]  /*0050*/  S2R R2, SR_TID.X ;  /* 0x0000000000027919 */ /* 0x000e2e0000002100 */
[----:B------:R-:W0:Y:S02]  /*0060*/  LDC R3, c[0x0][0x360] ;  /* 0x0000d800ff037b82 */ /* 0x000e240000000800 */
[----:B0-----:R-:W-:-:S05]  /*0070*/  IMAD R3, R3, UR6, R2 ;  /* 0x0000000603037c24 */ /* 0x001fca000f8e0202 */
[----:B--2---:R-:W-:-:S13]  /*0080*/  ISETP.GE.AND P0, PT, R3, R0, PT ;  /* 0x000000000300720c */ /* 0x004fda0003f06270 */
[----:B------:R-:W-:Y:S05]  /*0090*/  @P0 EXIT ;  /* 0x000000000000094d */ /* 0x000fea0003800000 */
[----:B------:R-:W2:Y:S02]  /*00a0*/  LDG.E.64 R10, desc[UR4][R14.64+0x28] ;  /* 0x000028040e0a7981 */ /* 0x000ea4000c1e1b00 */
[----:B--2---:R-:W-:-:S05]  /*00b0*/  IMAD.WIDE R12, R3, 0x4, R10 ;  /* 0x00000004030c7825 */ /* 0x004fca00078e020a */
[----:B------:R-:W2:Y:S02]  /*00c0*/  LDG.E R2, desc[UR4][R12.64] ;  /* 0x000000040c027981 */ /* 0x000ea4000c1e1900 */
[----:B--2---:R-:W-:-:S13]  /*00d0*/  ISETP.NE.AND P0, PT, R2, RZ, PT ;  /* 0x000000ff0200720c */ /* 0x004fda0003f05270 */
[----:B------:R-:W-:Y:S05]  /*00e0*/  @P0 EXIT ;  /* 0x000000000000094d */ /* 0x000fea0003800000 */
[----:B------:R-:W2:Y:S02]  /*00f0*/  LDG.E.64 R14, desc[UR4][R14.64+0x18] ;  /* 0x000018040e0e7981 */ /* 0x000ea4000c1e1b00 */
[----:B--2---:R-:W-:-:S06]  /*0100*/  IMAD.WIDE R4, R3, 0x4, R14 ;  /* 0x0000000403047825 */ /* 0x004fcc00078e020e */
[----:B------:R-:W2:Y:S01]  /*0110*/  LDG.E R5, desc[UR4][R4.64] ;  /* 0x0000000404057981 */ /* 0x000ea2000c1e1900 */
[----:B------:R-:W-:Y:S01]  /*0120*/  BSSY.RECONVERGENT B0, `(.L_x_102) ;  /* 0x00000fa000007945 */ /* 0x000fe20003800200 */
[----:B--2---:R-:W-:-:S13]  /*0130*/  ISETP.NE.AND P0, PT, R5, -0x1, PT ;  /* 0xffffffff0500780c */ /* 0x004fda0003f05270 */
[----:B------:R-:W-:Y:S05]  /*0140*/  @!P0 BRA `(.L_x_103) ;  /* 0x0000000c00dc8947 */ /* 0x000fea0003800000 */
[----:B------:R-:W-:Y:S01]  /*0150*/  BSSY.RECONVERGENT B1, `(.L_x_104) ;  /* 0x000000f000017945 */ /* 0x000fe20003800200 */
[----:B------:R-:W-:Y:S01]  /*0160*/  VIADDMNMX R9, R3, 0x1, R0, !PT ;  /* 0x0000000103097846 */ /* 0x000fe20007800100 */
[----:B------:R-:W-:-:S07]  /*0170*/  IMAD.MOV.U32 R17, RZ, RZ, R3 ;  /* 0x000000ffff117224 */ /* 0x000fce00078e0003 */
.L_x_106:
        /* <DEDUP_REMOVED lines=9> */
.L_x_105:
[----:B------:R-:W-:-:S06]  /*0210*/  IMAD.WIDE R6, R9, 0x4, R14 ;  /* 0x0000000409067825 */ /* 0x000fcc00078e020e */
[----:B------:R0:W5:Y:S01]  /*0220*/  LDG.E R6, desc[UR4][R6.64] ;  /* 0x0000000406067981 */ /* 0x000162000c1e1900 */
[----:B------:R-:W-:-:S07]  /*0230*/  IMAD.MOV.U32 R19, RZ, RZ, R9 ;  /* 0x000000ffff137224 */ /* 0x000fce00078e0009 */
.L_x_107:
[----:B------:R-:W-:Y:S05]  /*0240*/  BSYNC.RECONVERGENT B1 ;  /* 0x0000000000017941 */ /* 0x000fea0003800200 */
.L_x_104:
[----:B------:R-:W-:Y:S01]  /*0250*/  ISETP.NE.AND P0, PT, R19, R0, PT ;  /* 0x000000001300720c */ /* 0x000fe20003f05270 */
[----:B------:R-:W-:-:S12]  /*0260*/  BSSY.RECONVERGENT B1, `(.L_x_108) ;  /* 0x0000004000017945 */ /* 0x000fd80003800200 */
[----:B------:R-:W-:Y:S05]  /*0270*/  @P0 BRA `(.L_x_109) ;  /* 0x0000000000080947 */ /* 0x000fea0003800000 */
[----:B0----5:R-:W0:Y:S02]  /*0280*/  LDC.64 R6, c[0x0][0x380] ;  /* 0x0000e000ff067b82 */ /* 0x021e240000000a00 */
[----:B0-----:R1:W5:Y:S02]  /*0290*/  LDG.E R6, desc[UR4][R6.64+0x4] ;  /* 0x0000040406067981 */ /* 0x001364000c1e1900 */
.L_x_109:
[----:B------:R-:W-:Y:S05]  /*02a0*/  BSYNC.RECONVERGENT B1 ;  /* 0x0000000000017941 */ /* 0x000fea0003800200 */
.L_x_108:
[----:B-----5:R-:W-:-:S13]  /*02b0*/  ISETP.GE.AND P0, PT, R5, R6, PT ;  /* 0x000000060500720c */ /* 0x020fda0003f06270 */
[----:B------:R-:W-:Y:S05]  /*02c0*/  @P0 BRA `(.L_x_103) ;  /* 0x0000000c007c0947 */ /* 0x000fea0003800000 */
[----:B------:R-:W2:Y:S02]  /*02d0*/  LDC.64 R16, c[0x0][0x380] ;  /* 0x0000e000ff107b82 */ /* 0x000ea40000000a00 */
[----:B--2---:R2:W5:Y:S01]  /*02e0*/  LDG.E.64 R18, desc[UR4][R16.64+0x10] ;  /* 0x0000100410127981 */ /* 0x004562000c1e1b00 */
[----:B------:R-:W-:Y:S01]  /*02f0*/  IMAD.IADD R4, R6, 0x1, -R5 ;  /* 0x0000000106047824 */ /* 0x000fe200078e0a05 */
[----:B------:R-:W-:Y:S01]  /*0300*/  BSSY.RECONVERGENT B1, `(.L_x_110) ;  /* 0x000006f000017945 */ /* 0x000fe20003800200 */
[----:B------:R-:W-:Y:S02]  /*0310*/  IMAD.IADD R6, R5, 0x1, -R6 ;  /* 0x0000000105067824 */ /* 0x000fe400078e0a06 */
[----:B------:R-:W-:Y:S01]  /*0320*/  IMAD.MOV.U32 R2, RZ, RZ, RZ ;  /* 0x000000ffff027224 */ /* 0x000fe200078e00ff */
[----:B01----:R-:W-:Y:S02]  /*0330*/  LOP3.LUT R7, R4, 0xf, RZ, 0xc0, !PT ;  /* 0x0000000f04077812 */ /* 0x003fe400078ec0ff */
[----:B------:R-:W-:-:S02]  /*0340*/  ISETP.GT.U32.AND P1, PT, R6, -0x10, PT ;  /* 0xfffffff00600780c */ /* 0x000fc40003f24070 */
[----:B------:R-:W-:-:S11]  /*0350*/  ISETP.NE.AND P0, PT, R7, RZ, PT ;  /* 0x000000ff0700720c */ /* 0x000fd60003f05270 */
[----:B--2---:R-:W-:Y:S05]  /*0360*/  @P1 BRA `(.L_x_111) ;  /* 0x0000000400a01947 */ /* 0x004fea0003800000 */
[----:B------:R-:W-:Y:S01]  /*0370*/  LOP3.LUT R9, R4, 0xfffffff0, RZ, 0xc0, !PT ;  /* 0xfffffff004097812 */ /* 0x000fe200078ec0ff */
[----:B------:R-:W-:Y:S02]  /*0380*/  IMAD.MOV.U32 R2, RZ, RZ, RZ ;  /* 0x000000ffff027224 */ /* 0x000fe400078e00ff */
[----:B------:R-:W-:-:S07]  /*0390*/  IMAD.MOV.U32 R6, RZ, RZ, RZ ;  /* 0x000000ffff067224 */ /* 0x000fce00078e00ff */
.L_x_112:
[----:B-----5:R-:W-:-:S05]  /*03a0*/  IMAD.WIDE R20, R5, 0x4, R18 ;  /* 0x0000000405147825 */ /* 0x020fca00078e0212 */
[----:B------:R-:W2:Y:S04]  /*03b0*/  LDG.E R29, desc[UR4][R20.64] ;  /* 0x00000004141d7981 */ /* 0x000ea8000c1e1900 */
[----:B------:R-:W3:Y:S04]  /*03c0*/  LDG.E R25, desc[UR4][R20.64+0x4] ;  /* 0x0000040414197981 */ /* 0x000ee8000c1e1900 */
[----:B------:R-:W4:Y:S04]  /*03d0*/  LDG.E R23, desc[UR4][R20.64+0x8] ;  /* 0x0000080414177981 */ /* 0x000f28000c1e1900 */
[----:B------:R-:W4:Y:S04]  /*03e0*/  LDG.E R26, desc[UR4][R20.64+0x10] ;  /* 0x00001004141a7981 */ /* 0x000f28000c1e1900 */
[----:B------:R-:W4:Y:S01]  /*03f0*/  LDG.E R27, desc[UR4][R20.64+0x14] ;  /* 0x00001404141b7981 */ /* 0x000f22000c1e1900 */
[----:B--2---:R-:W-:-:S04]  /*0400*/  IMAD.WIDE R28, R29, 0x4, R10 ;  /* 0x000000041d1c7825 */ /* 0x004fc800078e020a */
[--C-:B---3--:R-:W-:Y:S02]  /*0410*/  IMAD.WIDE R24, R25, 0x4, R10.reuse ;  /* 0x0000000419187825 */ /* 0x108fe400078e020a */
[----:B------:R-:W2:Y:S04]  /*0420*/  LDG.E R28, desc[UR4][R28.64] ;  /* 0x000000041c1c7981 */ /* 0x000ea8000c1e1900 */
[----:B------:R-:W3:Y:S01]  /*0430*/  LDG.E R24, desc[UR4][R24.64] ;  /* 0x0000000418187981 */ /* 0x000ee2000c1e1900 */
[----:B----4-:R-:W-:-:S03]  /*0440*/  IMAD.WIDE R22, R23, 0x4, R10 ;  /* 0x0000000417167825 */ /* 0x010fc600078e020a */
[----:B------:R-:W4:Y:S04]  /*0450*/  LDG.E R29, desc[UR4][R20.64+0x18] ;  /* 0x00001804141d7981 */ /* 0x000f28000c1e1900 */
[----:B------:R-:W4:Y:S04]  /*0460*/  LDG.E R22, desc[UR4][R22.64] ;  /* 0x0000000416167981 */ /* 0x000f28000c1e1900 */
[----:B------:R-:W4:Y:S01]  /*0470*/  LDG.E R23, desc[UR4][R20.64+0xc] ;  /* 0x00000c0414177981 */ /* 0x000f22000c1e1900 */
[----:B------:R-:W-:Y:S01]  /*0480*/  VIADD R8, R2, 0x1 ;  /* 0x0000000102087836 */ /* 0x000fe20000000000 */
[----:B--2---:R-:W-:-:S02]  /*0490*/  ISETP.NE.AND P1, PT, R28, RZ, PT ;  /* 0x000000ff1c00720c */ /* 0x004fc40003f25270 */
[----:B---3--:R-:W-:-:S11]  /*04a0*/  ISETP.NE.AND P2, PT, R24, RZ, PT ;  /* 0x000000ff1800720c */ /* 0x008fd60003f45270 */
[----:B------:R-:W-:Y:S01]  /*04b0*/  @P1 IMAD.MOV R8, RZ, RZ, R2 ;  /* 0x000000ffff081224 */ /* 0x000fe200078e0202 */
[----:B----4-:R-:W-:-:S03]  /*04c0*/  ISETP.NE.AND P1, PT, R22, RZ, PT ;  /* 0x000000ff1600720c */ /* 0x010fc60003f25270 */
[----:B------:R-:W-:Y:S02]  /*04d0*/  VIADD R2, R8, 0x1 ;  /* 0x0000000108027836 */ /* 0x000fe40000000000 */
[----:B------:R-:W-:Y:S02]  /*04e0*/  @P2 IMAD.MOV R2, RZ, RZ, R8 ;  /* 0x000000ffff022224 */ /* 0x000fe400078e0208 */
[----:B------:R-:W2:Y:S01]  /*04f0*/  LDG.E R8, desc[UR4][R20.64+0x1c] ;  /* 0x00001c0414087981 */ /* 0x000ea2000c1e1900 */
[----:B------:R-:W-:-:S04]  /*0500*/  IMAD.WIDE R22, R23, 0x4, R10 ;  /* 0x0000000417167825 */ /* 0x000fc800078e020a */
[--C-:B------:R-:W-:Y:S02]  /*0510*/  IMAD.WIDE R24, R26, 0x4, R10.reuse ;  /* 0x000000041a187825 */ /* 0x100fe400078e020a */
[----:B------:R-:W3:Y:S02]  /*0520*/  LDG.E R22, desc[UR4][R22.64] ;  /* 0x0000000416167981 */ /* 0x000ee4000c1e1900 */
[--C-:B------:R-:W-:Y:S02]  /*0530*/  IMAD.WIDE R28, R29, 0x4, R10.reuse ;  /* 0x000000041d1c7825 */ /* 0x100fe400078e020a */
[----:B------:R-:W4:Y:S02]  /*0540*/  LDG.E R24, desc[UR4][R24.64] ;  /* 0x0000000418187981 */ /* 0x000f24000c1e1900 */
[----:B------:R-:W-:-:S05]  /*0550*/  IMAD.WIDE R26, R27, 0x4, R10 ;  /* 0x000000041b1a7825 */ /* 0x000fca00078e020a */
[----:B------:R2:W4:Y:S04]  /*0560*/  LDG.E R23, desc[UR4][R26.64] ;  /* 0x000000041a177981 */ /* 0x000528000c1e1900 */
[----:B------:R0:W4:Y:S04]  /*0570*/  LDG.E R25, desc[UR4][R28.64] ;  /* 0x000000041c197981 */ /* 0x000128000c1e1900 */
[----:B------:R-:W0:Y:S01]  /*0580*/  LDG.E R29, desc[UR4][R20.64+0x20] ;  /* 0x00002004141d7981 */ /* 0x000e22000c1e1900 */
[----:B--2---:R-:W-:-:S05]  /*0590*/  IMAD.WIDE R26, R8, 0x4, R10 ;  /* 0x00000004081a7825 */ /* 0x004fca00078e020a */
[----:B------:R-:W2:Y:S01]  /*05a0*/  LDG.E R8, desc[UR4][R26.64] ;  /* 0x000000041a087981 */ /* 0x000ea2000c1e1900 */
[----:B---3--:R-:W-:Y:S01]  /*05b0*/  ISETP.NE.AND P2, PT, R22, RZ, PT ;  /* 0x000000ff1600720c */ /* 0x008fe20003f45270 */
[----:B------:R-:W-:Y:S02]  /*05c0*/  VIADD R22, R2, 0x1 ;  /* 0x0000000102167836 */ /* 0x000fe40000000000 */
[----:B------:R-:W-:Y:S01]  /*05d0*/  @P1 IMAD.MOV R22, RZ, RZ, R2 ;  /* 0x000000ffff161224 */ /* 0x000fe200078e0202 */
[----:B----4-:R-:W-:Y:S01]  /*05e0*/  ISETP.NE.AND P1, PT, R24, RZ, PT ;  /* 0x000000ff1800720c */ /* 0x010fe20003f25270 */
[----:B------:R-:W3:Y:S02]  /*05f0*/  LDG.E R27, desc[UR4][R20.64+0x30] ;  /* 0x00003004141b7981 */ /* 0x000ee4000c1e1900 */
[----:B------:R-:W-:-:S06]  /*0600*/  VIADD R24, R22, 0x1 ;  /* 0x0000000116187836 */ /* 0x000fcc0000000000 */
[----:B------:R-:W-:Y:S01]  /*0610*/  @P2 IMAD.MOV R24, RZ, RZ, R22 ;  /* 0x000000ffff182224 */ /* 0x000fe200078e0216 */
[----:B------:R-:W-:Y:S02]  /*0620*/  ISETP.NE.AND P2, PT, R23, RZ, PT ;  /* 0x000000ff1700720c */ /* 0x000fe40003f45270 */
[----:B------:R-:W4:Y:S01]  /*0630*/  LDG.E R23, desc[UR4][R20.64+0x24] ;  /* 0x0000240414177981 */ /* 0x000f22000c1e1900 */
[----:B0-----:R-:W-:-:S05]  /*0640*/  IMAD.WIDE R28, R29, 0x4, R10 ;  /* 0x000000041d1c7825 */ /* 0x001fca00078e020a */
[----:B------:R-:W3:Y:S01]  /*0650*/  LDG.E R2, desc[UR4][R28.64] ;  /* 0x000000041c027981 */ /* 0x000ee2000c1e1900 */
[----:B------:R-:W-:Y:S02]  /*0660*/  VIADD R22, R24, 0x1 ;  /* 0x0000000118167836 */ /* 0x000fe40000000000 */
[----:B------:R-:W-:Y:S02]  /*0670*/  @P1 IMAD.MOV R22, RZ, RZ, R24 ;  /* 0x000000ffff161224 */ /* 0x000fe400078e0218 */
[----:B------:R-:W3:Y:S01]  /*0680*/  LDG.E R24, desc[UR4][R20.64+0x28] ;  /* 0x0000280414187981 */ /* 0x000ee2000c1e1900 */
[----:B------:R-:W-:Y:S01]  /*0690*/  ISETP.NE.AND P1, PT, R25, RZ, PT ;  /* 0x000000ff1900720c */ /* 0x000fe20003f25270 */
[----:B------:R-:W-:Y:S02]  /*06a0*/  VIADD R25, R22, 0x1 ;  /* 0x0000000116197836 */ /* 0x000fe40000000000 */
[----:B------:R-:W-:Y:S01]  /*06b0*/  @P2 IMAD.MOV R25, RZ, RZ, R22 ;  /* 0x000000ffff192224 */ /* 0x000fe200078e0216 */
[----:B------:R-:W3:Y:S03]  /*06c0*/  LDG.E R29, desc[UR4][R20.64+0x2c] ;  /* 0x00002c04141d7981 */ /* 0x000ee6000c1e1900 */
[----:B------:R-:W-:-:S06]  /*06d0*/  VIADD R22, R25, 0x1 ;  /* 0x0000000119167836 */ /* 0x000fcc0000000000 */
[----:B------:R-:W-:Y:S02]  /*06e0*/  @P1 IMAD.MOV R22, RZ, RZ, R25 ;  /* 0x000000ffff161224 */ /* 0x000fe400078e0219 */
[----:B------:R-:W3:Y:S01]  /*06f0*/  LDG.E R25, desc[UR4][R20.64+0x34] ;  /* 0x0000340414197981 */ /* 0x000ee2000c1e1900 */
[----:B--2---:R-:W-:Y:S01]  /*0700*/  ISETP.NE.AND P1, PT, R8, RZ, PT ;  /* 0x000000ff0800720c */ /* 0x004fe20003f25270 */
[----:B------:R-:W-:-:S12]  /*0710*/  VIADD R8, R22, 0x1 ;  /* 0x0000000116087836 */ /* 0x000fd80000000000 */
[----:B------:R-:W-:Y:S02]  /*0720*/  @P1 IMAD.MOV R8, RZ, RZ, R22 ;  /* 0x000000ffff081224 */ /* 0x000fe400078e0216 */
[----:B----4-:R-:W-:-:S05]  /*0730*/  IMAD.WIDE R22, R23, 0x4, R10 ;  /* 0x0000000417167825 */ /* 0x010fca00078e020a */
[----:B------:R0:W2:Y:S01]  /*0740*/  LDG.E R26, desc[UR4][R22.64] ;  /* 0x00000004161a7981 */ /* 0x0000a2000c1e1900 */
[----:B---3--:R-:W-:Y:S01]  /*0750*/  ISETP.NE.AND P2, PT, R2, RZ, PT ;  /* 0x000000ff0200720c */ /* 0x008fe20003f45270 */
[----:B------:R-:W-:Y:S02]  /*0760*/  VIADD R2, R8, 0x1 ;  /* 0x0000000108027836 */ /* 0x000fe40000000000 */
[----:B0-----:R-:W-:-:S10]  /*0770*/  IMAD.WIDE R22, R24, 0x4, R10 ;  /* 0x0000000418167825 */ /* 0x001fd400078e020a */
[----:B------:R-:W-:Y:S02]  /*0780*/  @P2 IMAD.MOV R2, RZ, RZ, R8 ;  /* 0x000000ffff022224 */ /* 0x000fe400078e0208 */
[----:B------:R0:W3:Y:S02]  /*0790*/  LDG.E R8, desc[UR4][R22.64] ;  /* 0x0000000416087981 */ /* 0x0000e4000c1e1900 */
[--C-:B0-----:R-:W-:Y:S02]  /*07a0*/  IMAD.WIDE R22, R27, 0x4, R10.reuse ;  /* 0x000000041b167825 */ /* 0x101fe400078e020a */
[----:B------:R-:W4:Y:S04]  /*07b0*/  LDG.E R27, desc[UR4][R20.64+0x38] ;  /* 0x00003804141b7981 */ /* 0x000f28000c1e1900 */
[----:B------:R-:W3:Y:S01]  /*07c0*/  LDG.E R21, desc[UR4][R20.64+0x3c] ;  /* 0x00003c0414157981 */ /* 0x000ee2000c1e1900 */
[----:B------:R-:W-:-:S06]  /*07d0*/  IMAD.WIDE R28, R29, 0x4, R10 ;  /* 0x000000041d1c7825 */ /* 0x000fcc00078e020a */
[----:B------:R-:W3:Y:S01]  /*07e0*/  LDG.E R28, desc[UR4][R28.64] ;  /* 0x000000041c1c7981 */ /* 0x000ee2000c1e1900 */
[----:B------:R-:W-:-:S06]  /*07f0*/  IMAD.WIDE R24, R25, 0x4, R10 ;  /* 0x0000000419187825 */ /* 0x000fcc00078e020a */
[----:B------:R-:W3:Y:S04]  /*0800*/  LDG.E R24, desc[UR4][R24.64] ;  /* 0x0000000418187981 */ /* 0x000ee8000c1e1900 */
[----:B------:R4:W3:Y:S01]  /*0810*/  LDG.E R29, desc[UR4][R22.64] ;  /* 0x00000004161d7981 */ /* 0x0008e2000c1e1900 */
[----:B--2---:R-:W-:Y:S01]  /*0820*/  ISETP.NE.AND P1, PT, R26, RZ, PT ;  /* 0x000000ff1a00720c */ /* 0x004fe20003f25270 */
[----:B----4-:R-:W-:-:S06]  /*0830*/  IMAD.WIDE R22, R27, 0x4, R10 ;  /* 0x000000041b167825 */ /* 0x010fcc00078e020a */
        /* <DEDUP_REMOVED lines=9> */
[----:B------:R-:W-:-:S03]  /*08d0*/  ISETP.NE.AND P2, PT, R29, RZ, PT ;  /* 0x000000ff1d00720c */ /* 0x000fc60003f45270 */
[----:B------:R-:W-:Y:S02]  /*08e0*/  VIADD R8, R2, 0x1 ;  /* 0x0000000102087836 */ /* 0x000fe40000000000 */
[----:B------:R-:W-:Y:S01]  /*08f0*/  @P1 IMAD.MOV R8, RZ, RZ, R2 ;  /* 0x000000ffff081224 */ /* 0x000fe200078e0202 */
[----:B------:R-:W-:-:S03]  /*0900*/  ISETP.NE.AND P1, PT, R24, RZ, PT ;  /* 0x000000ff1800720c */ /* 0x000fc60003f25270 */
[----:B------:R-:W-:-:S04]  /*0910*/  VIADD R2, R8, 0x1 ;  /* 0x0000000108027836 */ /* 0x000fc80000000000 */
[----:B------:R-:W-:Y:S02]  /*0920*/  @P2 IMAD.MOV R2, RZ, RZ, R8 ;  /* 0x000000ffff022224 */ /* 0x000fe400078e0208 */
[----:B------:R-:W-:Y:S02]  /*0930*/  VIADD R6, R6, 0x10 ;  /* 0x0000001006067836 */ /* 0x000fe40000000000 */
[----:B------:R-:W-:Y:S02]  /*0940*/  VIADD R8, R2, 0x1 ;  /* 0x0000000102087836 */ /* 0x000fe40000000000 */
[----:B------:R-:W-:-:S04]  /*0950*/  @P1 IMAD.MOV R8, RZ, RZ, R2 ;  /* 0x000000ffff081224 */ /* 0x000fc800078e0202 */
[----:B------:R-:W-:Y:S02]  /*0960*/  VIADD R20, R8, 0x1 ;  /* 0x0000000108147836 */ /* 0x000fe40000000000 */
[----:B------:R-:W-:Y:S01]  /*0970*/  VIADD R5, R5, 0x10 ;  /* 0x0000001005057836 */ /* 0x000fe20000000000 */
[----:B--2---:R-:W-:Y:S02]  /*0980*/  ISETP.NE.AND P2, PT, R22, RZ, PT ;  /* 0x000000ff1600720c */ /* 0x004fe40003f45270 */
[----:B---3--:R-:W-:-:S11]  /*0990*/  ISETP.NE.AND P1, PT, R26, RZ, PT ;  /* 0x000000ff1a00720c */ /* 0x008fd60003f25270 */
[----:B------:R-:W-:Y:S01]  /*09a0*/  @P2 IMAD.MOV R20, RZ, RZ, R8 ;  /* 0x000000ffff142224 */ /* 0x000fe200078e0208 */
[----:B------:R-:W-:-:S03]  /*09b0*/  ISETP.NE.AND P2, PT, R6, R9, PT ;  /* 0x000000090600720c */ /* 0x000fc60003f45270 */
[----:B------:R-:W-:Y:S02]  /*09c0*/  VIADD R2, R20, 0x1 ;  /* 0x0000000114027836 */ /* 0x000fe40000000000 */
[----:B------:R-:W-:-:S08]  /*09d0*/  @P1 IMAD.MOV R2, RZ, RZ, R20 ;  /* 0x000000ffff021224 */ /* 0x000fd000078e0214 */
[----:B------:R-:W-:Y:S05]  /*09e0*/  @P2 BRA `(.L_x_112) ;  /* 0xfffffff8006c2947 */ /* 0x000fea000383ffff */
.L_x_111:
[----:B------:R-:W-:Y:S05]  /*09f0*/  BSYNC.RECONVERGENT B1 ;  /* 0x0000000000017941 */ /* 0x000fea0003800200 */
.L_x_110:
[----:B------:R-:W-:Y:S04]  /*0a00*/  BSSY.RECONVERGENT B1, `(.L_x_113) ;  /* 0x0000069000017945 */ /* 0x000fe80003800200 */
[----:B------:R-:W-:Y:S05]  /*0a10*/  @!P0 BRA `(.L_x_114) ;  /* 0x00000004009c8947 */ /* 0x000fea0003800000 */
[----:B------:R-:W-:Y:S01]  /*0a20*/  ISETP.GE.U32.AND P1, PT, R7, 0x8, PT ;  /* 0x000000080700780c */ /* 0x000fe20003f26070 */
[----:B------:R-:W-:Y:S01]  /*0a30*/  BSSY.RECONVERGENT B2, `(.L_x_115) ;  /* 0x0000036000027945 */ /* 0x000fe20003800200 */
[----:B------:R-:W-:-:S04]  /*0a40*/  LOP3.LUT R6, R4, 0x7, RZ, 0xc0, !PT ;  /* 0x0000000704067812 */ /* 0x000fc800078ec0ff */
[----:B------:R-:W-:-:S07]  /*0a50*/  ISETP.NE.AND P0, PT, R6, RZ, PT ;  /* 0x000000ff0600720c */ /* 0x000fce0003f05270 */
[----:B------:R-:W-:Y:S06]  /*0a60*/  @!P1 BRA `(.L_x_116) ;  /* 0x0000000000c89947 */ /* 0x000fec0003800000 */
[----:B-----5:R-:W-:-:S05]  /*0a70*/  IMAD.WIDE R28, R5, 0x4, R18 ;  /* 0x00000004051c7825 */ /* 0x020fca00078e0212 */
[----:B------:R-:W2:Y:S04]  /*0a80*/  LDG.E R9, desc[UR4][R28.64] ;  /* 0x000000041c097981 */ /* 0x000ea8000c1e1900 */
[----:B------:R-:W3:Y:S04]  /*0a90*/  LDG.E R20, desc[UR4][R28.64+0x4] ;  /* 0x000004041c147981 */ /* 0x000ee8000c1e1900 */
[----:B------:R-:W4:Y:S04]  /*0aa0*/  LDG.E R21, desc[UR4][R28.64+0x8] ;  /* 0x000008041c157981 */ /* 0x000f28000c1e1900 */
[----:B------:R-:W4:Y:S04]  /*0ab0*/  LDG.E R22, desc[UR4][R28.64+0xc] ;  /* 0x00000c041c167981 */ /* 0x000f28000c1e1900 */
[----:B------:R-:W4:Y:S04]  /*0ac0*/  LDG.E R23, desc[UR4][R28.64+0x10] ;  /* 0x000010041c177981 */ /* 0x000f28000c1e1900 */
[----:B------:R-:W4:Y:S04]  /*0ad0*/  LDG.E R25, desc[UR4][R28.64+0x14] ;  /* 0x000014041c197981 */ /* 0x000f28000c1e1900 */
[----:B------:R-:W4:Y:S04]  /*0ae0*/  LDG.E R27, desc[UR4][R28.64+0x18] ;  /* 0x000018041c1b7981 */ /* 0x000f28000c1e1900 */
[----:B------:R-:W4:Y:S01]  /*0af0*/  LDG.E R29, desc[UR4][R28.64+0x1c] ;  /* 0x00001c041c1d7981 */ /* 0x000f22000c1e1900 */
[----:B--2---:R-:W-:-:S05]  /*0b00*/  IMAD.WIDE R8, R9, 0x4, R10 ;  /* 0x0000000409087825 */ /* 0x004fca00078e020a */
[----:B------:R3:W2:Y:S02]  /*0b10*/  LDG.E R7, desc[UR4][R8.64] ;  /* 0x0000000408077981 */ /* 0x0006a4000c1e1900 */
[----:B---3--:R-:W-:-:S04]  /*0b20*/  IMAD.WIDE R8, R20, 0x4, R10 ;  /* 0x0000000414087825 */ /* 0x008fc800078e020a */
[--C-:B----4-:R-:W-:Y:S02]  /*0b30*/  IMAD.WIDE R20, R21, 0x4, R10.reuse ;  /* 0x0000000415147825 */ /* 0x110fe400078e020a */
[----:B------:R-:W3:Y:S04]  /*0b40*/  LDG.E R8, desc[UR4][R8.64] ;  /* 0x0000000408087981 */ /* 0x000ee8000c1e1900 */
[----:B------:R0:W4:Y:S02]  /*0b50*/  LDG.E R9, desc[UR4][R20.64] ;  /* 0x0000000414097981 */ /* 0x000124000c1e1900 */
[----:B0-----:R-:W-:-:S06]  /*0b60*/  IMAD.WIDE R20, R22, 0x4, R10 ;  /* 0x0000000416147825 */ /* 0x001fcc00078e020a */
[----:B------:R-:W4:Y:S01]  /*0b70*/  LDG.E R20, desc[UR4][R20.64] ;  /* 0x0000000414147981 */ /* 0x000f22000c1e1900 */
[----:B------:R-:W-:-:S04]  /*0b80*/  IMAD.WIDE R22, R23, 0x4, R10 ;  /* 0x0000000417167825 */ /* 0x000fc800078e020a */
[--C-:B------:R-:W-:Y:S02]  /*0b90*/  IMAD.WIDE R24, R25, 0x4, R10.reuse ;  /* 0x0000000419187825 */ /* 0x100fe400078e020a */
[----:B------:R-:W4:Y:S04]  /*0ba0*/  LDG.E R22, desc[UR4][R22.64] ;  /* 0x0000000416167981 */ /* 0x000f28000c1e1900 */
[----:B------:R-:W4:Y:S01]  /*0bb0*/  LDG.E R24, desc[UR4][R24.64] ;  /* 0x0000000418187981 */ /* 0x000f22000c1e1900 */
[----:B------:R-:W-:-:S04]  /*0bc0*/  IMAD.WIDE R26, R27, 0x4, R10 ;  /* 0x000000041b1a7825 */ /* 0x000fc800078e020a */
[----:B------:R-:W-:Y:S02]  /*0bd0*/  IMAD.WIDE R28, R29, 0x4, R10 ;  /* 0x000000041d1c7825 */ /* 0x000fe400078e020a */
[----:B------:R-:W4:Y:S04]  /*0be0*/  LDG.E R26, desc[UR4][R26.64] ;  /* 0x000000041a1a7981 */ /* 0x000f28000c1e1900 */
[----:B------:R-:W4:Y:S01]  /*0bf0*/  LDG.E R28, desc[UR4][R28.64] ;  /* 0x000000041c1c7981 */ /* 0x000f22000c1e1900 */
[----:B------:R-:W-:Y:S01]  /*0c00*/  VIADD R5, R5, 0x8 ;  /* 0x0000000805057836 */ /* 0x000fe20000000000 */
[----:B--2---:R-:W-:Y:S01]  /*0c10*/  ISETP.NE.AND P1, PT, R7, RZ, PT ;  /* 0x000000ff0700720c */ /* 0x004fe20003f25270 */
[----:B------:R-:W-:-:S12]  /*0c20*/  VIADD R7, R2, 0x1 ;  /* 0x0000000102077836 */ /* 0x000fd80000000000 */
[----:B------:R-:W-:Y:S01]  /*0c30*/  @P1 IMAD.MOV R7, RZ, RZ, R2 ;  /* 0x000000ffff071224 */ /* 0x000fe200078e0202 */
[----:B---3--:R-:W-:-:S03]  /*0c40*/  ISETP.NE.AND P2, PT, R8, RZ, PT ;  /* 0x000000ff0800720c */ /* 0x008fc60003f45270 */
[----:B------:R-:W-:Y:S01]  /*0c50*/  VIADD R2, R7, 0x1 ;  /* 0x0000000107027836 */ /* 0x000fe20000000000 */
[----:B----4-:R-:W-:-:S09]  /*0c60*/  ISETP.NE.AND P1, PT, R9, RZ, PT ;  /* 0x000000ff0900720c */ /* 0x010fd20003f25270 */
[----:B------:R-:W-:-:S04]  /*0c70*/  @P2 IMAD.MOV R2, RZ, RZ, R7 ;  /* 0x000000ffff022224 */ /* 0x000fc800078e0207 */
[----:B------:R-:W-:Y:S02]  /*0c80*/  VIADD R7, R2, 0x1 ;  /* 0x0000000102077836 */ /* 0x000fe40000000000 */
[----:B------:R-:W-:Y:S01]  /*0c90*/  @P1 IMAD.MOV R7, RZ, RZ, R2 ;  /* 0x000000ffff071224 */ /* 0x000fe200078e0202 */
[----:B------:R-:W-:-:S03]  /*0ca0*/  ISETP.NE.AND P2, PT, R20, RZ, PT ;  /* 0x000000ff1400720c */ /* 0x000fc60003f45270 */
[----:B------:R-:W-:Y:S01]  /*0cb0*/  VIADD R2, R7, 0x1 ;  /* 0x0000000107027836 */ /* 0x000fe20000000000 */
[----:B------:R-:W-:-:S09]  /*0cc0*/  ISETP.NE.AND P1, PT, R22, RZ, PT ;  /* 0x000000ff1600720c */ /* 0x000fd20003f25270 */
        /* <DEDUP_REMOVED lines=9> */
[----:B------:R-:W-:-:S04]  /*0d60*/  @P1 IMAD.MOV R7, RZ, RZ, R2 ;  /* 0x000000ffff071224 */ /* 0x000fc800078e0202 */
[----:B------:R-:W-:-:S04]  /*0d70*/  VIADD R2, R7, 0x1 ;  /* 0x0000000107027836 */ /* 0x000fc80000000000 */
[----:B------:R-:W-:-:S07]  /*0d80*/  @P2 IMAD.MOV R2, RZ, RZ, R7 ;  /* 0x000000ffff022224 */ /* 0x000fce00078e0207 */
.L_x_116:
[----:B------:R-:W-:Y:S05]  /*0d90*/  BSYNC.RECONVERGENT B2 ;  /* 0x0000000000027941 */ /* 0x000fea0003800200 */
.L_x_115:
        /* <DEDUP_REMOVED lines=10> */
[----:B------:R-:W4:Y:S01]  /*0e40*/  LDG.E R25, desc[UR4][R6.64+0xc] ;  /* 0x00000c0406197981 */ /* 0x000f22000c1e1900 */
[----:B--2---:R-:W-:-:S04]  /*0e50*/  IMAD.WIDE R8, R9, 0x4, R10 ;  /* 0x0000000409087825 */ /* 0x004fc800078e020a */
[--C-:B---3--:R-:W-:Y:S02]  /*0e60*/  IMAD.WIDE R20, R21, 0x4, R10.reuse ;  /* 0x0000000415147825 */ /* 0x108fe400078e020a */
[----:B------:R-:W2:Y:S04]  /*0e70*/  LDG.E R8, desc[UR4][R8.64] ;  /* 0x0000000408087981 */ /* 0x000ea8000c1e1900 */
[----:B------:R-:W3:Y:S01]  /*0e80*/  LDG.E R20, desc[UR4][R20.64] ;  /* 0x0000000414147981 */ /* 0x000ee2000c1e1900 */
[----:B----4-:R-:W-:-:S04]  /*0e90*/  IMAD.WIDE R22, R23, 0x4, R10 ;  /* 0x0000000417167825 */ /* 0x010fc800078e020a */
[----:B------:R-:W-:Y:S02]  /*0ea0*/  IMAD.WIDE R24, R25, 0x4, R10 ;  /* 0x0000000419187825 */ /* 0x000fe400078e020a */
[----:B------:R-:W4:Y:S04]  /*0eb0*/  LDG.E R22, desc[UR4][R22.64] ;  /* 0x0000000416167981 */ /* 0x000f28000c1e1900 */
[----:B------:R-:W4:Y:S01]  /*0ec0*/  LDG.E R24, desc[UR4][R24.64] ;  /* 0x0000000418187981 */ /* 0x000f22000c1e1900 */
        /* <DEDUP_REMOVED lines=8> */
[----:B------:R-:W-:-:S03]  /*0f50*/  ISETP.NE.AND P2, PT, R24, RZ, PT ;  /* 0x000000ff1800720c */ /* 0x000fc60003f45270 */
[----:B------:R-:W-:-:S04]  /*0f60*/  VIADD R6, R2, 0x1 ;  /* 0x0000000102067836 */ /* 0x000fc80000000000 */
[----:B------:R-:W-:-:S04]  /*0f70*/  @P0 IMAD.MOV R6, RZ, RZ, R2 ;  /* 0x000000ffff060224 */ /* 0x000fc800078e0202 */
[----:B------:R-:W-:Y:S02]  /*0f80*/  VIADD R2, R6, 0x1 ;  /* 0x0000000106027836 */ /* 0x000fe40000000000 */
[----:B------:R-:W-:-:S07]  /*0f90*/  @P2 IMAD.MOV R2, RZ, RZ, R6 ;  /* 0x000000ffff022224 */ /* 0x000fce00078e0206 */
.L_x_118:
[----:B------:R-:W-:Y:S05]  /*0fa0*/  BSYNC.RECONVERGENT B2 ;  /* 0x0000000000027941 */ /* 0x000fea0003800200 */
.L_x_117:
[----:B------:R-:W-:Y:S05]  /*0fb0*/  @!P1 BRA `(.L_x_114) ;  /* 0x0000000000349947 */ /* 0x000fea0003800000 */
[----:B------:R-:W-:-:S07]  /*0fc0*/  IMAD.MOV.U32 R21, RZ, RZ, RZ ;  /* 0x000000ffff157224 */ /* 0x000fce00078e00ff */
.L_x_119:
[----:B-----5:R-:W-:-:S05]  /*0fd0*/  IMAD.WIDE R8, R5, 0x4, R18 ;  /* 0x0000000405087825 */ /* 0x020fca00078e0212 */
[----:B------:R-:W2:Y:S02]  /*0fe0*/  LDG.E R7, desc[UR4][R8.64] ;  /* 0x0000000408077981 */ /* 0x000ea4000c1e1900 */
[----:B--2---:R-:W-:-:S06]  /*0ff0*/  IMAD.WIDE R6, R7, 0x4, R10 ;  /* 0x0000000407067825 */ /* 0x004fcc00078e020a */
[----:B------:R-:W2:Y:S01]  /*1000*/  LDG.E R6, desc[UR4][R6.64] ;  /* 0x0000000406067981 */ /* 0x000ea2000c1e1900 */
[----:B------:R-:W-:Y:S02]  /*1010*/  VIADD R21, R21, 0x1 ;  /* 0x0000000115157836 */ /* 0x000fe40000000000 */
[----:B------:R-:W-:Y:S02]  /*1020*/  VIADD R20, R2, 0x1 ;  /* 0x0000000102147836 */ /* 0x000fe40000000000 */
[----:B------:R-:W-:Y:S01]  /*1030*/  VIADD R5, R5, 0x1 ;  /* 0x0000000105057836 */ /* 0x000fe20000000000 */
[----:B------:R-:W-:Y:S02]  /*1040*/  ISETP.NE.AND P1, PT, R21, R4, PT ;  /* 0x000000041500720c */ /* 0x000fe40003f25270 */
[----:B--2---:R-:W-:-:S13]  /*1050*/  ISETP.NE.AND P0, PT, R6, RZ, PT ;  /* 0x000000ff0600720c */ /* 0x004fda0003f05270 */
[----:B------:R-:W-:-:S04]  /*1060*/  @P0 IMAD.MOV R20, RZ, RZ, R2 ;  /* 0x000000ffff140224 */ /* 0x000fc800078e0202 */
[----:B------:R-:W-:Y:S01]  /*1070*/  IMAD.MOV.U32 R2, RZ, RZ, R20 ;  /* 0x000000ffff027224 */ /* 0x000fe200078e0014 */
[----:B------:R-:W-:Y:S06]  /*1080*/  @P1 BRA `(.L_x_119) ;  /* 0xfffffffc00d01947 */ /* 0x000fec000383ffff */
.L_x_114:
[----:B------:R-:W-:Y:S05]  /*1090*/  BSYNC.RECONVERGENT B1 ;  /* 0x0000000000017941 */ /* 0x000fea0003800200 */
.L_x_113:
[----:B------:R-:W-:-:S13]  /*10a0*/  ISETP.NE.AND P0, PT, R2, RZ, PT ;  /* 0x000000ff0200720c */ /* 0x000fda0003f05270 */
[----:B------:R-:W-:Y:S05]  /*10b0*/  @P0 BRA `(.L_x_120) ;  /* 0x00000000002c0947 */ /* 0x000fea0003800000 */
.L_x_103:
[----:B------:R-:W-:Y:S05]  /*10c0*/  BSYNC.RECONVERGENT B0 ;  /* 0x0000000000007941 */ /* 0x000fea0003800200 */
.L_x_102:
[----:B01----:R-:W0:Y:S01]  /*10d0*/  LDC.64 R6, c[0x0][0x380] ;  /* 0x0000e000ff067b82 */ /* 0x003e220000000a00 */
[----:B------:R-:W-:-:S05]  /*10e0*/  IMAD.MOV.U32 R11, RZ, RZ, 0x1 ;  /* 0x00000001ff0b7424 */ /* 0x000fca00078e00ff */
[----:B------:R-:W-:Y:S04]  /*10f0*/  STG.E desc[UR4][R12.64], R11 ;  /* 0x0000000b0c007986 */ /* 0x000fe8000c101904 */
[----:B0-----:R-:W2:Y:S04]  /*1100*/  LDG.E R0, desc[UR4][R6.64+0x8] ;  /* 0x0000080406007981 */ /* 0x001ea8000c1e1900 */
[----:B------:R-:W3:Y:S01]  /*1110*/  LDG.E.64 R4, desc[UR4][R6.64+0x20] ;  /* 0x0000200406047981 */ /* 0x000ee2000c1e1b00 */
[----:B--2---:R-:W-:Y:S02]  /*1120*/  VIADD R9, R0, 0x1 ;  /* 0x0000000100097836 */ /* 0x004fe40000000000 */
[----:B---3--:R-:W-:-:S03]  /*1130*/  IMAD.WIDE R4, R3, 0x4, R4 ;  /* 0x0000000403047825 */ /* 0x008fc600078e0204 */
[----:B------:R-:W-:Y:S04]  /*1140*/  STG.E desc[UR4][R6.64+0x8], R9 ;  /* 0x0000080906007986 */ /* 0x000fe8000c101904 */
[----:B------:R-:W-:Y:S01]  /*1150*/  STG.E desc[UR4][R4.64], R9 ;  /* 0x0000000904007986 */ /* 0x000fe2000c101904 */
[----:B------:R-:W-:Y:S05]  /*1160*/  EXIT ;  /* 0x000000000000794d */ /* 0x000fea0003800000 */
.L_x_120:
[----:B------:R-:W2:Y:S02]  /*1170*/  LDG.E R16, desc[UR4][R16.64+0x4] ;  /* 0x0000040410107981 */ /* 0x000ea4000c1e1900 */
[----:B--2---:R-:W-:-:S13]  /*1180*/  ISETP.GE.AND P0, PT, R16, 0x1, PT ;  /* 0x000000011000780c */ /* 0x004fda0003f06270 */
[----:B------:R-:W-:Y:S05]  /*1190*/  @!P0 BRA `(.L_x_121) ;  /* 0x0000001000048947 */ /* 0x000fea0003800000 */
[----:B------:R-:W-:Y:S01]  /*11a0*/  VIMNMX R13, PT, PT, R0, 0x1, !PT ;  /* 0x00000001000d7848 */ /* 0x000fe20007fe0100 */
[----:B------:R-:W-:Y:S01]  /*11b0*/  IMAD.MOV.U32 R9, RZ, RZ, RZ ;  /* 0x000000ffff097224 */ /* 0x000fe200078e00ff */
[----:B------:R-:W-:Y:S01]  /*11c0*/  IADD3 R2, P0, PT, R14, 0x8, RZ ;  /* 0x000000080e027810 */ /* 0x000fe20007f1e0ff */
[----:B------:R-:W-:Y:S01]  /*11d0*/  IMAD.MOV.U32 R12, RZ, RZ, RZ ;  /* 0x000000ffff0c7224 */ /* 0x000fe200078e00ff */
[C---:B------:R-:W-:Y:S02]  /*11e0*/  LOP3.LUT R8, R13.reuse, 0x7ffffffc, RZ, 0xc0, !PT ;  /* 0x7ffffffc0d087812 */ /* 0x040fe400078ec0ff */
[----:B------:R-:W-:Y:S01]  /*11f0*/  LOP3.LUT R13, R13, 0x3, RZ, 0xc0, !PT ;  /* 0x000000030d0d7812 */ /* 0x000fe200078ec0ff */
[----:B------:R-:W-:Y:S02]  /*1200*/  IMAD.X R17, RZ, RZ, R15, P0 ;  /* 0x000000ffff117224 */ /* 0x000fe400000e060f */
[----:B------:R-:W-:-:S07]  /*1210*/  IMAD.MOV R20, RZ, RZ, -R8 ;  /* 0x000000ffff147224 */ /* 0x000fce00078e0a08 */
.L_x_131:
[----:B-----5:R-:W-:-:S06]  /*1220*/  IMAD.WIDE.U32 R4, R9, 0x4, R18 ;  /* 0x0000000409047825 */ /* 0x020fcc00078e0012 */
[----:B------:R-:W2:Y:S01]  /*1230*/  LDG.E R4, desc[UR4][R4.64] ;  /* 0x0000000404047981 */ /* 0x000ea2000c1e1900 */
[----:B------:R-:W-:Y:S01]  /*1240*/  BSSY.RECONVERGENT B1, `(.L_x_122) ;  /* 0x00000f1000017945 */ /* 0x000fe20003800200 */
[----:B--2---:R-:W-:-:S13]  /*1250*/  ISETP.NE.AND P0, PT, R4, R3, PT ;  /* 0x000000030400720c */ /* 0x004fda0003f05270 */
[----:B------:R-:W-:Y:S05]  /*1260*/  @P0 BRA `(.L_x_123) ;  /* 0x0000000c00b80947 */ /* 0x000fea0003800000 */
[----:B------:R-:W-:Y:S01]  /*1270*/  ISETP.GE.AND P0, PT, R0, 0x1, PT ;  /* 0x000000010000780c */ /* 0x000fe20003f06270 */
[----:B------:R-:W-:Y:S02]  /*1280*/  IMAD.MOV.U32 R4, RZ, RZ, -0x1 ;  /* 0xffffffffff047424 */ /* 0x000fe400078e00ff */
[----:B------:R-:W-:-:S10]  /*1290*/  IMAD.MOV.U32 R5, RZ, RZ, -0x1 ;  /* 0xffffffffff057424 */ /* 0x000fd400078e00ff */
[----:B------:R-:W-:Y:S05]  /*12a0*/  @!P0 BRA `(.L_x_124) ;  /* 0x0000000c008c8947 */ /* 0x000fea0003800000 */
[----:B------:R-:W-:Y:S01]  /*12b0*/  ISETP.GE.AND P0, PT, R0, 0x4, PT ;  /* 0x000000040000780c */ /* 0x000fe20003f06270 */
[----:B------:R-:W-:Y:S02]  /*12c0*/  IMAD.MOV.U32 R21, RZ, RZ, -0x1 ;  /* 0xffffffffff157424 */ /* 0x000fe400078e00ff */
[----:B------:R-:W-:Y:S02]  /*12d0*/  IMAD.MOV.U32 R6, RZ, RZ, RZ ;  /* 0x000000ffff067224 */ /* 0x000fe400078e00ff */
[----:B------:R-:W-:-:S08]  /*12e0*/  IMAD.MOV.U32 R22, RZ, RZ, -0x1 ;  /* 0xffffffffff167424 */ /* 0x000fd000078e00ff */
[----:B------:R-:W-:Y:S05]  /*12f0*/  @!P0 BRA `(.L_x_125) ;  /* 0x0000000c001c8947 */ /* 0x000fea0003800000 */
[----:B------:R-:W-:Y:S02]  /*1300*/  IMAD.MOV R4, RZ, RZ, -R8 ;  /* 0x000000ffff047224 */ /* 0x000fe400078e0a08 */
[----:B------:R-:W-:Y:S02]  /*1310*/  IMAD.MOV.U32 R21, RZ, RZ, -0x1 ;  /* 0xffffffffff157424 */ /* 0x000fe400078e00ff */
[----:B------:R-:W-:Y:S01]  /*1320*/  IMAD.MOV.U32 R24, RZ, RZ, 0x1 ;  /* 0x00000001ff187424 */ /* 0x000fe200078e00ff */
[----:B------:R-:W-:Y:S01]  /*1330*/  ISETP.GE.AND P0, PT, R4, RZ, PT ;  /* 0x000000ff0400720c */ /* 0x000fe20003f06270 */
[----:B------:R-:W-:Y:S02]  /*1340*/  IMAD.MOV.U32 R4, RZ, RZ, R2 ;  /* 0x000000ffff047224 */ /* 0x000fe400078e0002 */
[----:B------:R-:W-:Y:S02]  /*1350*/  IMAD.MOV.U32 R5, RZ, RZ, R17 ;  /* 0x000000ffff057224 */ /* 0x000fe400078e0011 */
[----:B------:R-:W-:-:S08]  /*1360*/  IMAD.MOV.U32 R23, RZ, RZ, R20 ;  /* 0x000000ffff177224 */ /* 0x000fd000078e0014 */
[----:B------:R-:W-:Y:S05]  /*1370*/  @P0 BRA `(.L_x_126) ;  /* 0x0000000800880947 */ /* 0x000fea0003800000 */
[----:B------:R-:W-:Y:S01]  /*1380*/  IMAD.MOV R7, RZ, RZ, -R23 ;  /* 0x000000ffff077224 */ /* 0x000fe200078e0a17 */
[----:B------:R-:W-:-:S04]  /*1390*/  PLOP3.LUT P0, PT, PT, PT, PT, 0x80, 0x8 ;  /* 0x000000000008781c */ /* 0x000fc80003f0f070 */
[----:B------:R-:W-:-:S13]  /*13a0*/  ISETP.GT.AND P1, PT, R7, 0xc, PT ;  /* 0x0000000c0700780c */ /* 0x000fda0003f24270 */
[----:B------:R-:W-:Y:S05]  /*13b0*/  @!P1 BRA `(.L_x_127) ;  /* 0x00000004008c9947 */ /* 0x000fea0003800000 */
[----:B------:R-:W-:-:S13]  /*13c0*/  PLOP3.LUT P0, PT, PT, PT, PT, 0x8, 0x80 ;  /* 0x000000000080781c */ /* 0x000fda0003f0e170 */
.L_x_128:
[----:B------:R-:W2:Y:S04]  /*13d0*/  LDG.E R6, desc[UR4][R4.64+-0x8] ;  /* 0xfffff80404067981 */ /* 0x000ea8000c1e1900 */
[----:B------:R-:W3:Y:S04]  /*13e0*/  LDG.E R27, desc[UR4][R4.64+-0x4] ;  /* 0xfffffc04041b7981 */ /* 0x000ee8000c1e1900 */
[----:B------:R-:W4:Y:S04]  /*13f0*/  LDG.E R26, desc[UR4][R4.64] ;  /* 0x00000004041a7981 */ /* 0x000f28000c1e1900 */
[----:B------:R-:W5:Y:S04]  /*1400*/  LDG.E R7, desc[UR4][R4.64+0x4] ;  /* 0x0000040404077981 */ /* 0x000f68000c1e1900 */
        /* <DEDUP_REMOVED lines=9> */
[----:B------:R-:W-:-:S04]  /*14a0*/  @P5 SEL R22, R22, R27, P6 ;  /* 0x0000001b16165207 */ /* 0x000fc80003000000 */
[----:B----4-:R-:W-:Y:S01]  /*14b0*/  ISETP.GT.AND P2, PT, R26, R22, PT ;  /* 0x000000161a00720c */ /* 0x010fe20003f44270 */
[----:B------:R-:W-:-:S03]  /*14c0*/  @!P4 VIADD R21, R24, 0xffffffff ;  /* 0xffffffff1815c836 */ /* 0x000fc60000000000 */
[----:B------:R-:W-:-:S09]  /*14d0*/  ISETP.GT.OR P4, PT, R26, R9, !P2 ;  /* 0x000000091a00720c */ /* 0x000fd20005784670 */
[----:B------:R-:W-:-:S04]  /*14e0*/  @P2 ISETP.GT.AND P1, PT, R26, R9, PT ;  /* 0x000000091a00220c */ /* 0x000fc80003f24270 */
[----:B------:R-:W-:Y:S02]  /*14f0*/  @P2 SEL R22, R22, R26, P1 ;  /* 0x0000001a16162207 */ /* 0x000fe40000800000 */
[----:B------:R-:W3:Y:S01]  /*1500*/  LDG.E R26, desc[UR4][R4.64+0x10] ;  /* 0x00001004041a7981 */ /* 0x000ee2000c1e1900 */
[----:B-----5:R-:W-:-:S04]  /*1510*/  ISETP.GT.AND P1, PT, R7, R9, PT ;  /* 0x000000090700720c */ /* 0x020fc80003f24270 */
[----:B------:R-:W-:-:S04]  /*1520*/  ISETP.LE.OR P1, PT, R7, R22, P1 ;  /* 0x000000160700720c */ /* 0x000fc80000f23670 */
[----:B------:R-:W-:Y:S02]  /*1530*/  SEL R7, R22, R7, P1 ;  /* 0x0000000716077207 */ /* 0x000fe40000800000 */
[----:B------:R-:W-:Y:S01]  /*1540*/  @P5 SEL R21, R21, R24, P6 ;  /* 0x0000001815155207 */ /* 0x000fe20003000000 */
[----:B------:R-:W4:Y:S01]  /*1550*/  LDG.E R22, desc[UR4][R4.64+0x18] ;  /* 0x0000180404167981 */ /* 0x000f22000c1e1900 */
[----:B------:R-:W-:-:S13]  /*1560*/  ISETP.GT.AND P3, PT, R25, R7, PT ;  /* 0x000000071900720c */ /* 0x000fda0003f64270 */
[----:B------:R-:W-:-:S04]  /*1570*/  @P3 ISETP.GT.AND P5, PT, R25, R9, PT ;  /* 0x000000091900320c */ /* 0x000fc80003fa4270 */
[----:B------:R-:W-:Y:S01]  /*1580*/  @P3 SEL R7, R7, R25, P5 ;  /* 0x0000001907073207 */ /* 0x000fe20002800000 */
[C---:B------:R-:W-:Y:S01]  /*1590*/  @!P4 VIADD R21, R24.reuse, 0x1 ;  /* 0x000000011815c836 */ /* 0x040fe20000000000 */
[----:B------:R-:W-:Y:S01]  /*15a0*/  ISETP.GT.OR P6, PT, R25, R9, !P3 ;  /* 0x000000091900720c */ /* 0x000fe20005fc4670 */
[C---:B------:R-:W-:Y:S01]  /*15b0*/  @!P1 VIADD R21, R24.reuse, 0x2 ;  /* 0x0000000218159836 */ /* 0x040fe20000000000 */
[----:B------:R-:W5:Y:S11]  /*15c0*/  LDG.E R25, desc[UR4][R4.64+0x30] ;  /* 0x0000300404197981 */ /* 0x000f76000c1e1900 */
[----:B------:R-:W-:Y:S01]  /*15d0*/  @!P6 VIADD R21, R24, 0x3 ;  /* 0x000000031815e836 */ /* 0x000fe20000000000 */
[----:B--2---:R-:W-:-:S13]  /*15e0*/  ISETP.GT.AND P5, PT, R6, R7, PT ;  /* 0x000000070600720c */ /* 0x004fda0003fa4270 */
[----:B------:R-:W-:-:S04]  /*15f0*/  @P5 ISETP.GT.AND P4, PT, R6, R9, PT ;  /* 0x000000090600520c */ /* 0x000fc80003f84270 */
[----:B------:R-:W-:Y:S02]  /*1600*/  @P5 SEL R7, R7, R6, P4 ;  /* 0x0000000607075207 */ /* 0x000fe40002000000 */
[----:B------:R-:W2:Y:S02]  /*1610*/  LDG.E R6, desc[UR4][R4.64+0x1c] ;  /* 0x00001c0404067981 */ /* 0x000ea4000c1e1900 */
[----:B---3--:R-:W-:-:S04]  /*1620*/  ISETP.GT.AND P2, PT, R26, R7, PT ;  /* 0x000000071a00720c */ /* 0x008fc80003f44270 */
[----:B------:R-:W-:-:S09]  /*1630*/  ISETP.GT.OR P6, PT, R26, R9, !P2 ;  /* 0x000000091a00720c */ /* 0x000fd200057c4670 */
[----:B------:R-:W-:-:S04]  /*1640*/  @P2 ISETP.GT.AND P1, PT, R26, R9, PT ;  /* 0x000000091a00220c */ /* 0x000fc80003f24270 */
[----:B------:R-:W-:Y:S02]  /*1650*/  @P2 SEL R7, R7, R26, P1 ;  /* 0x0000001a07072207 */ /* 0x000fe40000800000 */
[----:B------:R-:W3:Y:S01]  /*1660*/  LDG.E R26, desc[UR4][R4.64+0x20] ;  /* 0x00002004041a7981 */ /* 0x000ee2000c1e1900 */
[----:B------:R-:W-:-:S04]  /*1670*/  ISETP.GT.AND P1, PT, R28, R9, PT ;  /* 0x000000091c00720c */ /* 0x000fc80003f24270 */
[----:B------:R-:W-:-:S04]  /*1680*/  ISETP.LE.OR P1, PT, R28, R7, P1 ;  /* 0x000000071c00720c */ /* 0x000fc80000f23670 */
[----:B------:R-:W-:Y:S01]  /*1690*/  SEL R7, R7, R28, P1 ;  /* 0x0000001c07077207 */ /* 0x000fe20000800000 */
[----:B------:R-:W-:-:S05]  /*16a0*/  VIADD R28, R24, 0x4 ;  /* 0x00000004181c7836 */ /* 0x000fca0000000000 */
[----:B------:R-:W-:Y:S02]  /*16b0*/  @P5 SEL R21, R21, R28, P4 ;  /* 0x0000001c15155207 */ /* 0x000fe40002000000 */
[C---:B----4-:R-:W-:Y:S01]  /*16c0*/  ISETP.GT.AND P4, PT, R22.reuse, R7, PT ;  /* 0x000000071600720c */ /* 0x050fe20003f84270 */
[----:B------:R-:W4:Y:S03]  /*16d0*/  LDG.E R28, desc[UR4][R4.64+0x24] ;  /* 0x00002404041c7981 */ /* 0x000f26000c1e1900 */
[----:B------:R-:W-:-:S09]  /*16e0*/  ISETP.GT.OR P3, PT, R22, R9, !P4 ;  /* 0x000000091600720c */ /* 0x000fd20006764670 */
[----:B------:R-:W-:-:S04]  /*16f0*/  @P4 ISETP.GT.AND P5, PT, R22, R9, PT ;  /* 0x000000091600420c */ /* 0x000fc80003fa4270 */
[----:B------:R-:W-:Y:S02]  /*1700*/  @P4 SEL R7, R7, R22, P5 ;  /* 0x0000001607074207 */ /* 0x000fe40002800000 */
[----:B------:R-:W5:Y:S01]  /*1710*/  LDG.E R22, desc[UR4][R4.64+0x28] ;  /* 0x0000280404167981 */ /* 0x000f62000c1e1900 */
[C---:B------:R-:W-:Y:S02]  /*1720*/  @!P6 VIADD R21, R24.reuse, 0x5 ;  /* 0x000000051815e836 */ /* 0x040fe40000000000 */
[C---:B------:R-:W-:Y:S02]  /*1730*/  @!P1 VIADD R21, R24.reuse, 0x6 ;  /* 0x0000000618159836 */ /* 0x040fe40000000000 */
        /* <DEDUP_REMOVED lines=8> */
[----:B------:R-:W-:Y:S01]  /*17c0*/  @P2 SEL R7, R7, R26, P1 ;  /* 0x0000001a07072207 */ /* 0x000fe20000800000 */
[----:B------:R-:W-:-:S05]  /*17d0*/  VIADD R26, R24, 0x8 ;  /* 0x00000008181a7836 */ /* 0x000fca0000000000 */
[----:B------:R-:W-:Y:S02]  /*17e0*/  @P5 SEL R21, R21, R26, P6 ;  /* 0x0000001a15155207 */ /* 0x000fe40003000000 */
[----:B------:R-:W3:Y:S01]  /*17f0*/  LDG.E R26, desc[UR4][R4.64+0x34] ;  /* 0x00003404041a7981 */ /* 0x000ee2000c1e1900 */
[----:B----4-:R-:W-:-:S04]  /*1800*/  ISETP.GT.AND P1, PT, R28, R9, PT ;  /* 0x000000091c00720c */ /* 0x010fc80003f24270 */
[----:B------:R-:W-:-:S04]  /*1810*/  ISETP.LE.OR P1, PT, R28, R7, P1 ;  /* 0x000000071c00720c */ /* 0x000fc80000f23670 */
[----:B------:R-:W-:-:S04]  /*1820*/  SEL R7, R7, R28, P1 ;  /* 0x0000001c07077207 */ /* 0x000fc80000800000 */
[----:B-----5:R-:W-:-:S13]  /*1830*/  ISETP.GT.AND P4, PT, R22, R7, PT ;  /* 0x000000071600720c */ /* 0x020fda0003f84270 */
[----:B------:R-:W-:-:S04]  /*1840*/  @P4 ISETP.GT.AND P5, PT, R22, R9, PT ;  /* 0x000000091600420c */ /* 0x000fc80003fa4270 */
[----:B------:R-:W-:Y:S01]  /*1850*/  @P4 SEL R7, R7, R22, P5 ;  /* 0x0000001607074207 */ /* 0x000fe20002800000 */
[----:B------:R-:W-:Y:S01]  /*1860*/  @!P3 VIADD R21, R24, 0x9 ;  /* 0x000000091815b836 */ /* 0x000fe20000000000 */
[----:B------:R-:W-:Y:S01]  /*1870*/  ISETP.GT.OR P3, PT, R22, R9, !P4 ;  /* 0x000000091600720c */ /* 0x000fe20006764670 */
[----:B------:R-:W-:Y:S02]  /*1880*/  @!P1 VIADD R21, R24, 0xa ;  /* 0x0000000a18159836 */ /* 0x000fe40000000000 */
[----:B------:R-:W-:-:S10]  /*1890*/  VIADD R23, R23, 0x10 ;  /* 0x0000001017177836 */ /* 0x000fd40000000000 */
[----:B------:R-:W-:Y:S01]  /*18a0*/  @!P3 VIADD R21, R24, 0xb ;  /* 0x0000000b1815b836 */ /* 0x000fe20000000000 */
[----:B--2---:R-:W-:-:S13]  /*18b0*/  ISETP.GT.AND P5, PT, R6, R7, PT ;  /* 0x000000070600720c */ /* 0x004fda0003fa4270 */
[----:B------:R-:W-:-:S04]  /*18c0*/  @P5 ISETP.GT.AND P6, PT, R6, R9, PT ;  /* 0x000000090600520c */ /* 0x000fc80003fc4270 */
[----:B------:R-:W-:-:S04]  /*18d0*/  @P5 SEL R7, R7, R6, P6 ;  /* 0x0000000607075207 */ /* 0x000fc80003000000 */
[----:B------:R-:W-:-:S04]  /*18e0*/  ISETP.GT.AND P2, PT, R25, R7, PT ;  /* 0x000000071900720c */ /* 0x000fc80003f44270 */
[----:B------:R-:W-:-:S09]  /*18f0*/  ISETP.GT.OR P3, PT, R25, R9, !P2 ;  /* 0x000000091900720c */ /* 0x000fd20005764670 */
[----:B------:R-:W-:-:S04]  /*1900*/  @P2 ISETP.GT.AND P1, PT, R25, R9, PT ;  /* 0x000000091900220c */ /* 0x000fc80003f24270 */
[----:B------:R-:W-:Y:S02]  /*1910*/  @P2 SEL R7, R7, R25, P1 ;  /* 0x0000001907072207 */ /* 0x000fe40000800000 */
[----:B------:R-:W-:Y:S01]  /*1920*/  ISETP.GE.AND P2, PT, R23, -0xc, PT ;  /* 0xfffffff41700780c */ /* 0x000fe20003f46270 */
[----:B------:R-:W-:Y:S01]  /*1930*/  VIADD R6, R24, 0xc ;  /* 0x0000000c18067836 */ /* 0x000fe20000000000 */
[----:B---3--:R-:W-:-:S04]  /*1940*/  ISETP.GT.AND P1, PT, R26, R9, PT ;  /* 0x000000091a00720c */ /* 0x008fc80003f24270 */
[----:B------:R-:W-:Y:S02]  /*1950*/  ISETP.LE.OR P1, PT, R26, R7, P1 ;  /* 0x000000071a00720c */ /* 0x000fe40000f23670 */
[----:B------:R-:W-:Y:S01]  /*1960*/  @P5 SEL R21, R21, R6, P6 ;  /* 0x0000000615155207 */ /* 0x000fe20003000000 */
[----:B------:R-:W-:Y:S01]  /*1970*/  @!P3 VIADD R21, R24, 0xd ;  /* 0x0000000d1815b836 */ /* 0x000fe20000000000 */
[----:B------:R-:W-:Y:S02]  /*1980*/  IADD3 R4, P3, PT, R4, 0x40, RZ ;  /* 0x0000004004047810 */ /* 0x000fe40007f7e0ff */
[----:B------:R-:W-:-:S03]  /*1990*/  SEL R22, R7, R26, P1 ;  /* 0x0000001a07167207 */ /* 0x000fc60000800000 */
[----:B------:R-:W-:-:S04]  /*19a0*/  IMAD.X R5, RZ, RZ, R5, P3 ;  /* 0x000000ffff057224 */ /* 0x000fc800018e0605 */
[C---:B------:R-:W-:Y:S02]  /*19b0*/  @!P1 VIADD R21, R24.reuse, 0xe ;  /* 0x0000000e18159836 */ /* 0x040fe40000000000 */
[----:B------:R-:W-:Y:S01]  /*19c0*/  VIADD R24, R24, 0x10 ;  /* 0x0000001018187836 */ /* 0x000fe20000000000 */
[----:B------:R-:W-:Y:S06]  /*19d0*/  @!P2 BRA `(.L_x_128) ;  /* 0xfffffff8007ca947 */ /* 0x000fec000383ffff */
[----:B------:R-:W-:-:S07]  /*19e0*/  IMAD.MOV.U32 R6, RZ, RZ, R8 ;  /* 0x000000ffff067224 */ /* 0x000fce00078e0008 */
.L_x_127:
[----:B------:R-:W-:-:S05]  /*19f0*/  IMAD.MOV R7, RZ, RZ, -R23 ;  /* 0x000000ffff077224 */ /* 0x000fca00078e0a17 */
[----:B------:R-:W-:-:S13]  /*1a00*/  ISETP.GT.AND P1, PT, R7, 0x4, PT ;  /* 0x000000040700780c */ /* 0x000fda0003f24270 */
[----:B------:R-:W-:Y:S05]  /*1a10*/  @!P1 BRA `(.L_x_129) ;  /* 0x0000000000d89947 */ /* 0x000fea0003800000 */
        /* <DEDUP_REMOVED lines=8> */
[----:B------:R-:W-:-:S04]  /*1aa0*/  @P5 SEL R22, R22, R6, P0 ;  /* 0x0000000616165207 */ /* 0x000fc80000000000 */
[----:B---3--:R-:W-:Y:S02]  /*1ab0*/  ISETP.GT.AND P3, PT, R7, R22, PT ;  /* 0x000000160700720c */ /* 0x008fe40003f64270 */
[----:B------:R-:W-:-:S11]  /*1ac0*/  IADD3 R6, P0, PT, R4, 0x10, RZ ;  /* 0x0000001004067810 */ /* 0x000fd60007f1e0ff */
[----:B------:R-:W-:-:S04]  /*1ad0*/  @P3 ISETP.GT.AND P6, PT, R7, R9, PT ;  /* 0x000000090700320c */ /* 0x000fc80003fc4270 */
[----:B------:R-:W-:Y:S01]  /*1ae0*/  @P3 SEL R22, R22, R7, P6 ;  /* 0x0000000716163207 */ /* 0x000fe20003000000 */
[----:B------:R-:W-:-:S05]  /*1af0*/  IMAD.X R7, RZ, RZ, R5, P0 ;  /* 0x000000ffff077224 */ /* 0x000fca00000e0605 */
[----:B------:R-:W2:Y:S01]  /*1b00*/  LDG.E R28, desc[UR4][R6.64+-0x4] ;  /* 0xfffffc04061c7981 */ /* 0x000ea2000c1e1900 */
[----:B----4-:R-:W-:-:S03]  /*1b10*/  ISETP.GT.AND P1, PT, R25, R22, PT ;  /* 0x000000161900720c */ /* 0x010fc60003f24270 */
[----:B------:R-:W3:Y:S10]  /*1b20*/  LDG.E R4, desc[UR4][R6.64] ;  /* 0x0000000406047981 */ /* 0x000ef4000c1e1900 */
[----:B------:R-:W-:-:S04]  /*1b30*/  @P1 ISETP.GT.AND P0, PT, R25, R9, PT ;  /* 0x000000091900120c */ /* 0x000fc80003f04270 */
[----:B------:R-:W-:Y:S02]  /*1b40*/  @P1 SEL R22, R22, R25, P0 ;  /* 0x0000001916161207 */ /* 0x000fe40000000000 */
[----:B-----5:R-:W-:-:S04]  /*1b50*/  ISETP.GT.AND P0, PT, R27, R9, PT ;  /* 0x000000091b00720c */ /* 0x020fc80003f04270 */
[----:B------:R-:W-:-:S04]  /*1b60*/  ISETP.LE.OR P0, PT, R27, R22, P0 ;  /* 0x000000161b00720c */ /* 0x000fc80000703670 */
[----:B------:R-:W-:Y:S02]  /*1b70*/  SEL R27, R22, R27, P0 ;  /* 0x0000001b161b7207 */ /* 0x000fe40000000000 */
[----:B------:R-:W4:Y:S01]  /*1b80*/  LDG.E R22, desc[UR4][R6.64+0x4] ;  /* 0x0000040406167981 */ /* 0x000f22000c1e1900 */
[----:B------:R-:W-:Y:S01]  /*1b90*/  @!P2 VIADD R21, R24, 0xffffffff ;  /* 0xffffffff1815a836 */ /* 0x000fe20000000000 */
[----:B------:R-:W-:-:S13]  /*1ba0*/  ISETP.GT.AND P2, PT, R26, R27, PT ;  /* 0x0000001b1a00720c */ /* 0x000fda0003f44270 */
[----:B------:R-:W-:-:S04]  /*1bb0*/  @P2 ISETP.GT.AND P5, PT, R26, R9, PT ;  /* 0x000000091a00220c */ /* 0x000fc80003fa4270 */
[----:B------:R-:W-:Y:S02]  /*1bc0*/  @P2 SEL R27, R27, R26, P5 ;  /* 0x0000001a1b1b2207 */ /* 0x000fe40002800000 */
[----:B------:R-:W-:Y:S02]  /*1bd0*/  @P3 SEL R21, R21, R24, P6 ;  /* 0x0000001815153207 */ /* 0x000fe40003000000 */
[----:B------:R-:W-:-:S13]  /*1be0*/  ISETP.GT.OR P4, PT, R25, R9, !P1 ;  /* 0x000000091900720c */ /* 0x000fda0004f84670 */
[C---:B------:R-:W-:Y:S02]  /*1bf0*/  @!P4 VIADD R21, R24.reuse, 0x1 ;  /* 0x000000011815c836 */ /* 0x040fe40000000000 */
[----:B------:R-:W-:Y:S01]  /*1c00*/  @!P0 VIADD R21, R24, 0x2 ;  /* 0x0000000218158836 */ /* 0x000fe20000000000 */
[----:B------:R-:W-:Y:S01]  /*1c10*/  ISETP.GT.OR P4, PT, R26, R9, !P2 ;  /* 0x000000091a00720c */ /* 0x000fe20005784670 */
[----:B------:R-:W-:-:S12]  /*1c20*/  VIADD R23, R23, 0x4 ;  /* 0x0000000417177836 */ /* 0x000fd80000000000 */
[C---:B------:R-:W-:Y:S02]  /*1c30*/  @!P4 VIADD R21, R24.reuse, 0x3 ;  /* 0x000000031815c836 */ /* 0x040fe40000000000 */
[----:B------:R-:W-:Y:S02]  /*1c40*/  VIADD R24, R24, 0x4 ;  /* 0x0000000418187836 */ /* 0x000fe40000000000 */
        /* <DEDUP_REMOVED lines=8> */
[----:B----4-:R-:W-:-:S04]  /*1cd0*/  ISETP.GT.AND P0, PT, R22, R9, PT ;  /* 0x000000091600720c */ /* 0x010fc80003f04270 */
[----:B------:R-:W-:Y:S02]  /*1ce0*/  ISETP.LE.OR P2, PT, R22, R27, P0 ;  /* 0x0000001b1600720c */ /* 0x000fe40000743670 */
[----:B------:R-:W-:Y:S02]  /*1cf0*/  IADD3 R4, P1, PT, R6, 0x10, RZ ;  /* 0x0000001006047810 */ /* 0x000fe40007f3e0ff */
[----:B------:R-:W-:Y:S01]  /*1d00*/  @P5 SEL R21, R21, R24, P3 ;  /* 0x0000001815155207 */ /* 0x000fe20001800000 */
[----:B------:R-:W-:Y:S01]  /*1d10*/  @!P6 VIADD R21, R24, 0x1 ;  /* 0x000000011815e836 */ /* 0x000fe20000000000 */
[----:B------:R-:W-:Y:S01]  /*1d20*/  SEL R22, R27, R22, P2 ;  /* 0x000000161b167207 */ /* 0x000fe20001000000 */
[----:B------:R-:W-:Y:S01]  /*1d30*/  IMAD.MOV.U32 R6, RZ, RZ, R8 ;  /* 0x000000ffff067224 */ /* 0x000fe200078e0008 */
[----:B------:R-:W-:Y:S01]  /*1d40*/  PLOP3.LUT P0, PT, PT, PT, PT, 0x8, 0x80 ;  /* 0x000000000080781c */ /* 0x000fe20003f0e170 */
[----:B------:R-:W-:-:S04]  /*1d50*/  IMAD.X R5, RZ, RZ, R7, P1 ;  /* 0x000000ffff057224 */ /* 0x000fc800008e0607 */
[C---:B------:R-:W-:Y:S02]  /*1d60*/  @!P2 VIADD R21, R24.reuse, 0x2 ;  /* 0x000000021815a836 */ /* 0x040fe40000000000 */
[----:B------:R-:W-:-:S07]  /*1d70*/  VIADD R24, R24, 0x4 ;  /* 0x0000000418187836 */ /* 0x000fce0000000000 */
.L_x_129:
[----:B------:R-:W-:-:S13]  /*1d80*/  ISETP.NE.OR P0, PT, R23, RZ, P0 ;  /* 0x000000ff1700720c */ /* 0x000fda0000705670 */
[----:B------:R-:W-:Y:S05]  /*1d90*/  @!P0 BRA `(.L_x_125) ;  /* 0x0000000000748947 */ /* 0x000fea0003800000 */
.L_x_126:
[----:B------:R-:W2:Y:S04]  /*1da0*/  LDG.E R6, desc[UR4][R4.64+-0x8] ;  /* 0xfffff80404067981 */ /* 0x000ea8000c1e1900 */
[----:B------:R-:W3:Y:S04]  /*1db0*/  LDG.E R25, desc[UR4][R4.64+-0x4] ;  /* 0xfffffc0404197981 */ /* 0x000ee8000c1e1900 */
[----:B------:R-:W4:Y:S04]  /*1dc0*/  LDG.E R26, desc[UR4][R4.64] ;  /* 0x00000004041a7981 */ /* 0x000f28000c1e1900 */
[----:B------:R-:W5:Y:S01]  /*1dd0*/  LDG.E R7, desc[UR4][R4.64+0x4] ;  /* 0x0000040404077981 */ /* 0x000f62000c1e1900 */
[----:B------:R-:W-:Y:S01]  /*1de0*/  VIADD R23, R23, 0x4 ;  /* 0x0000000417177836 */ /* 0x000fe20000000000 */
[----:B--2---:R-:W-:-:S04]  /*1df0*/  ISETP.GT.AND P0, PT, R6, R22, PT ;  /* 0x000000160600720c */ /* 0x004fc80003f04270 */
[----:B------:R-:W-:-:S09]  /*1e00*/  ISETP.GT.OR P5, PT, R6, R9, !P0 ;  /* 0x000000090600720c */ /* 0x000fd200047a4670 */
[----:B------:R-:W-:-:S04]  /*1e10*/  @P0 ISETP.GT.AND P1, PT, R6, R9, PT ;  /* 0x000000090600020c */ /* 0x000fc80003f24270 */
[----:B------:R-:W-:Y:S01]  /*1e20*/  @P0 SEL R22, R22, R6, P1 ;  /* 0x0000000616160207 */ /* 0x000fe20000800000 */
[----:B------:R-:W-:Y:S01]  /*1e30*/  @!P5 VIADD R21, R24, 0xffffffff ;  /* 0xffffffff1815d836 */ /* 0x000fe20000000000 */
[----:B-----5:R-:W-:Y:S02]  /*1e40*/  ISETP.GT.AND P0, PT, R7, R9, PT ;  /* 0x000000090700720c */ /* 0x020fe40003f04270 */
[----:B---3--:R-:W-:-:S13]  /*1e50*/  ISETP.GT.AND P3, PT, R25, R22, PT ;  /* 0x000000161900720c */ /* 0x008fda0003f64270 */
[----:B------:R-:W-:-:S04]  /*1e60*/  @P3 ISETP.GT.AND P4, PT, R25, R9, PT ;  /* 0x000000091900320c */ /* 0x000fc80003f84270 */
[----:B------:R-:W-:Y:S02]  /*1e70*/  @P3 SEL R22, R22, R25, P4 ;  /* 0x0000001916163207 */ /* 0x000fe40002000000 */
[----:B------:R-:W-:Y:S02]  /*1e80*/  @P3 SEL R21, R21, R24, P4 ;  /* 0x0000001815153207 */ /* 0x000fe40002000000 */
[----:B----4-:R-:W-:-:S04]  /*1e90*/  ISETP.GT.AND P2, PT, R26, R22, PT ;  /* 0x000000161a00720c */ /* 0x010fc80003f44270 */
[----:B------:R-:W-:-:S09]  /*1ea0*/  ISETP.GT.OR P1, PT, R26, R9, !P2 ;  /* 0x000000091a00720c */ /* 0x000fd20005724670 */
[----:B------:R-:W-:-:S04]  /*1eb0*/  @P2 ISETP.GT.AND P5, PT, R26, R9, PT ;  /* 0x000000091a00220c */ /* 0x000fc80003fa4270 */
[----:B------:R-:W-:Y:S01]  /*1ec0*/  @P2 SEL R22, R22, R26, P5 ;  /* 0x0000001a16162207 */ /* 0x000fe20002800000 */
[----:B------:R-:W-:Y:S01]  /*1ed0*/  @!P1 VIADD R21, R24, 0x1 ;  /* 0x0000000118159836 */ /* 0x000fe20000000000 */
[----:B------:R-:W-:Y:S02]  /*1ee0*/  ISETP.NE.AND P1, PT, R23, RZ, PT ;  /* 0x000000ff1700720c */ /* 0x000fe40003f25270 */
[----:B------:R-:W-:Y:S02]  /*1ef0*/  ISETP.LE.OR P0, PT, R7, R22, P0 ;  /* 0x000000160700720c */ /* 0x000fe40000703670 */
[----:B------:R-:W-:Y:S02]  /*1f00*/  IADD3 R4, P2, PT, R4, 0x10, RZ ;  /* 0x0000001004047810 */ /* 0x000fe40007f5e0ff */
[----:B------:R-:W-:-:S03]  /*1f10*/  SEL R22, R22, R7, P0 ;  /* 0x0000000716167207 */ /* 0x000fc60000000000 */
[----:B------:R-:W-:-:S06]  /*1f20*/  IMAD.X R5, RZ, RZ, R5, P2 ;  /* 0x000000ffff057224 */ /* 0x000fcc00010e0605 */
[C---:B------:R-:W-:Y:S02]  /*1f30*/  @!P0 VIADD R21, R24.reuse, 0x2 ;  /* 0x0000000218158836 */ /* 0x040fe40000000000 */
[----:B------:R-:W-:Y:S01]  /*1f40*/  VIADD R24, R24, 0x4 ;  /* 0x0000000418187836 */ /* 0x000fe20000000000 */
[----:B------:R-:W-:Y:S06]  /*1f50*/  @P1 BRA `(.L_x_126) ;  /* 0xfffffffc00901947 */ /* 0x000fec000383ffff */
[----:B------:R-:W-:-:S07]  /*1f60*/  IMAD.MOV.U32 R6, RZ, RZ, R8 ;  /* 0x000000ffff067224 */ /* 0x000fce00078e0008 */
.L_x_125:
[----:B------:R-:W-:-:S13]  /*1f70*/  ISETP.NE.AND P0, PT, R13, RZ, PT ;  /* 0x000000ff0d00720c */ /* 0x000fda0003f05270 */
[----:B------:R-:W-:Y:S05]  /*1f80*/  @!P0 BRA `(.L_x_130) ;  /* 0x00000000004c8947 */ /* 0x000fea0003800000 */
[----:B------:R-:W-:-:S05]  /*1f90*/  IMAD.WIDE.U32 R4, R6, 0x4, R14 ;  /* 0x0000000406047825 */ /* 0x000fca00078e000e */
[----:B------:R-:W2:Y:S01]  /*1fa0*/  LDG.E R7, desc[UR4][R4.64] ;  /* 0x0000000404077981 */ /* 0x000ea2000c1e1900 */
[----:B------:R-:W-:Y:S02]  /*1fb0*/  ISETP.NE.AND P1, PT, R13, 0x1, PT ;  /* 0x000000010d00780c */ /* 0x000fe40003f25270 */
[----:B--2---:R-:W-:-:S04]  /*1fc0*/  ISETP.GT.AND P0, PT, R7, R9, PT ;  /* 0x000000090700720c */ /* 0x004fc80003f04270 */
[----:B------:R-:W-:-:S04]  /*1fd0*/  ISETP.LE.OR P0, PT, R7, R22, P0 ;  /* 0x000000160700720c */ /* 0x000fc80000703670 */
[----:B------:R-:W-:Y:S02]  /*1fe0*/  SEL R7, R22, R7, P0 ;  /* 0x0000000716077207 */ /* 0x000fe40000000000 */
[----:B------:R-:W-:Y:S01]  /*1ff0*/  SEL R21, R21, R6, P0 ;  /* 0x0000000615157207 */ /* 0x000fe20000000000 */
[----:B------:R-:W-:Y:S06]  /*2000*/  @!P1 BRA `(.L_x_130) ;  /* 0x00000000002c9947 */ /* 0x000fec0003800000 */
[----:B------:R-:W2:Y:S01]  /*2010*/  LDG.E R22, desc[UR4][R4.64+0x4] ;  /* 0x0000040404167981 */ /* 0x000ea2000c1e1900 */
[----:B------:R-:W-:Y:S02]  /*2020*/  ISETP.NE.AND P1, PT, R13, 0x2, PT ;  /* 0x000000020d00780c */ /* 0x000fe40003f25270 */
[----:B--2---:R-:W-:-:S04]  /*2030*/  ISETP.GT.AND P0, PT, R22, R9, PT ;  /* 0x000000091600720c */ /* 0x004fc80003f04270 */
[----:B------:R-:W-:-:S04]  /*2040*/  ISETP.LE.OR P0, PT, R22, R7, P0 ;  /* 0x000000071600720c */ /* 0x000fc80000703670 */
[----:B------:R-:W-:-:S09]  /*2050*/  SEL R7, R7, R22, P0 ;  /* 0x0000001607077207 */ /* 0x000fd20000000000 */
[----:B------:R-:W-:Y:S01]  /*2060*/  @!P0 VIADD R21, R6, 0x1 ;  /* 0x0000000106158836 */ /* 0x000fe20000000000 */
[----:B------:R-:W-:Y:S06]  /*2070*/  @!P1 BRA `(.L_x_130) ;  /* 0x0000000000109947 */ /* 0x000fec0003800000 */
[----:B------:R-:W2:Y:S02]  /*2080*/  LDG.E R4, desc[UR4][R4.64+0x8] ;  /* 0x0000080404047981 */ /* 0x000ea4000c1e1900 */
[----:B--2---:R-:W-:-:S04]  /*2090*/  ISETP.GT.AND P0, PT, R4, R7, PT ;  /* 0x000000070400720c */ /* 0x004fc80003f04270 */
[----:B------:R-:W-:-:S13]  /*20a0*/  ISETP.GT.OR P1, PT, R4, R9, !P0 ;  /* 0x000000090400720c */ /* 0x000fda0004724670 */
[----:B------:R-:W-:-:S07]  /*20b0*/  @!P1 VIADD R21, R6, 0x2 ;  /* 0x0000000206159836 */ /* 0x000fce0000000000 */
.L_x_130:
[--C-:B------:R-:W-:Y:S01]  /*20c0*/  SHF.R.S32.HI R5, RZ, 0x1f, R21.reuse ;  /* 0x0000001fff057819 */ /* 0x100fe20000011415 */
[----:B------:R-:W-:-:S07]  /*20d0*/  IMAD.MOV.U32 R4, RZ, RZ, R21 ;  /* 0x000000ffff047224 */ /* 0x000fce00078e0015 */
.L_x_124:
[----:B------:R-:W-:-:S04]  /*20e0*/  LEA R6, P0, R4, R10, 0x2 ;  /* 0x0000000a04067211 */ /* 0x000fc800078010ff */
[----:B------:R-:W-:-:S05]  /*20f0*/  LEA.HI.X R7, R4, R11, R5, 0x2, P0 ;  /* 0x0000000b04077211 */ /* 0x000fca00000f1405 */
[----:B------:R-:W2:Y:S01]  /*2100*/  LDG.E R6, desc[UR4][R6.64] ;  /* 0x0000000406067981 */ /* 0x000ea2000c1e1900 */
[----:B------:R-:W-:Y:S01]  /*2110*/  VIADD R4, R12, 0x1 ;  /* 0x000000010c047836 */ /* 0x000fe20000000000 */
[----:B--2---:R-:W-:-:S13]  /*2120*/  ISETP.NE.AND P0, PT, R6, RZ, PT ;  /* 0x000000ff0600720c */ /* 0x004fda0003f05270 */
[----:B------:R-:W-:-:S04]  /*2130*/  @P0 IMAD.MOV R4, RZ, RZ, R12 ;  /* 0x000000ffff040224 */ /* 0x000fc800078e020c */
[----:B------:R-:W-:-:S07]  /*2140*/  IMAD.MOV.U32 R12, RZ, RZ, R4 ;  /* 0x000000ffff0c7224 */ /* 0x000fce00078e0004 */
.L_x_123:
[----:B------:R-:W-:Y:S05]  /*2150*/  BSYNC.RECONVERGENT B1 ;  /* 0x0000000000017941 */ /* 0x000fea0003800200 */
.L_x_122:
[----:B------:R-:W-:-:S05]  /*2160*/  VIADD R9, R9, 0x1 ;  /* 0x0000000109097836 */ /* 0x000fca0000000000 */
[----:B------:R-:W-:-:S13]  /*2170*/  ISETP.NE.AND P0, PT, R9, R16, PT ;  /* 0x000000100900720c */ /* 0x000fda0003f05270 */
[----:B------:R-:W-:Y:S05]  /*2180*/  @P0 BRA `(.L_x_131) ;  /* 0xfffffff000240947 */ /* 0x000fea000383ffff */
[----:B------:R-:W-:-:S13]  /*2190*/  ISETP.NE.AND P0, PT, R12, RZ, PT ;  /* 0x000000ff0c00720c */ /* 0x000fda0003f05270 */
[----:B------:R-:W-:Y:S05]  /*21a0*/  @P0 EXIT ;  /* 0x000000000000094d */ /* 0x000fea0003800000 */
.L_x_121:
[----:B------:R-:W0:Y:S01]  /*21b0*/  LDC.64 R6, c[0x0][0x380] ;  /* 0x0000e000ff067b82 */ /* 0x000e220000000a00 */
[----:B------:R-:W-:-:S04]  /*21c0*/  IMAD.WIDE R10, R3, 0x4, R10 ;  /* 0x00000004030a7825 */ /* 0x000fc800078e020a */
        /* <DEDUP_REMOVED lines=9> */
.L_x_132:
        /* <DEDUP_REMOVED lines=10> */
.L_x_135:


//--------------------- .nv.global.init           --------------------------
	.section	.nv.global.init,"aw",@progbits
.nv.global.init:
	.type		$str$3,@object
	.size		$str$3,($str$2 - $str$3)
$str$3:
        /*0000*/ 	.byte	0x0a, 0x00
	.type		$str$2,@object
	.size		$str$2,($str$1 - $str$2)
$str$2:
        /*0002*/ 	.byte	0x25, 0x64, 0x20, 0x00
	.type		$str$1,@object
	.size		$str$1,($str - $str$1)
$str$1:
        /*0006*/ 	.byte	0x0a, 0x45, 0x64, 0x67, 0x65, 0x73, 0x3a, 0x00
	.type		$str,@object
	.size		$str,($str$5 - $str)
$str:
        /*000e*/ 	.byte	0x0a, 0x4e, 0x6f, 0x64, 0x65, 0x73, 0x5b, 0x25, 0x64, 0x5d, 0x20, 0x3d, 0x20, 0x25, 0x64, 0x00
	.type		$str$5,@object
	.size		$str$5,($str$4 - $str$5)
$str$5:
        /*001e*/ 	.byte	0x0a, 0x49, 0x6e, 0x76, 0x65, 0x72, 0x74, 0x65, 0x64, 0x5f, 0x45, 0x64, 0x67, 0x65, 0x73, 0x3a
        /*002e*/ 	.byte	0x00
	.type		$str$4,@object
	.size		$str$4,(.L_4 - $str$4)
$str$4:
        /*002f*/ 	.byte	0x0a, 0x49, 0x6e, 0x76, 0x65, 0x72, 0x74, 0x65, 0x64, 0x5f, 0x4e, 0x6f, 0x64, 0x65, 0x73, 0x5b
        /*003f*/ 	.byte	0x25, 0x64, 0x5d, 0x20, 0x3d, 0x20, 0x25, 0x64, 0x00
.L_4:


//--------------------- .nv.shared.reserved.0     --------------------------
	.section	.nv.shared.reserved.0,"aw",@nobits
	.weak		__nv_reservedSMEM_offset_0_alias
	.size		__nv_reservedSMEM_offset_0_alias, 0, 64
	.other		__nv_reservedSMEM_offset_0_alias,@"STO_CUDA_RESERVED_SHARED STV_DEFAULT"
__nv_reservedSMEM_offset_0_alias:
	.zero		0
	.zero		64


//--------------------- .nv.constant0._Z5Trim2P5Graph --------------------------
	.section	.nv.constant0._Z5Trim2P5Graph,"a",@progbits
	.sectionflags	@""
	.align	4
.nv.constant0._Z5Trim2P5Graph:
	.zero		904


//--------------------- .nv.constant0._Z6CheckyP5Graph --------------------------
	.section	.nv.constant0._Z6CheckyP5Graph,"a",@progbits
	.sectionflags	@""
	.align	4
.nv.constant0._Z6CheckyP5Graph:
	.zero		904


//--------------------- .nv.constant0._Z5Trim1P5Graph --------------------------
	.section	.nv.constant0._Z5Trim1P5Graph,"a",@progbits
	.sectionflags	@""
	.align	4
.nv.constant0._Z5Trim1P5Graph:
	.zero		904


//--------------------- SYMBOLS --------------------------

	.type		.nv.reservedSmem.offset0,@object
	.size		.nv.reservedSmem.offset0,0x4
	.type		vprintf,@function
